//
// Generated by NVIDIA NVVM Compiler
//
// Compiler Build ID: CL-36424714
// Cuda compilation tools, release 13.0, V13.0.88
// Based on NVVM 20.0.0
//

.version 9.0
.target sm_100
.address_size 64

	// .globl	_Z18InitializeMatricesPfS_S_my
.global .align 4 .b8 precalc_xorwow_matrix[102400];
.global .align 4 .b8 precalc_xorwow_offset_matrix[102400];
.global .align 4 .b8 mrg32k3aM1[2304];
.global .align 4 .b8 mrg32k3aM2[2304];
.global .align 4 .b8 mrg32k3aM1SubSeq[2016];
.global .align 4 .b8 mrg32k3aM2SubSeq[2016];
.global .align 4 .b8 mrg32k3aM1Seq[2304];
.global .align 4 .b8 mrg32k3aM2Seq[2304];
.const .align 8 .b8 __cr_lgamma_table[72];

.visible .entry _Z18InitializeMatricesPfS_S_my(
	.param .u64 .ptr .align 1 _Z18InitializeMatricesPfS_S_my_param_0,
	.param .u64 .ptr .align 1 _Z18InitializeMatricesPfS_S_my_param_1,
	.param .u64 .ptr .align 1 _Z18InitializeMatricesPfS_S_my_param_2,
	.param .u64 _Z18InitializeMatricesPfS_S_my_param_3,
	.param .u64 _Z18InitializeMatricesPfS_S_my_param_4
)
{
	.local .align 8 .b8 	__local_depot0[48];
	.reg .b64 	%SP;
	.reg .b64 	%SPL;
	.reg .pred 	%p<74>;
	.reg .b32 	%r<1427>;
	.reg .b32 	%f<29>;
	.reg .b64 	%rd<97>;

	mov.u64 	%SPL, __local_depot0;
	ld.param.u64 	%rd33, [_Z18InitializeMatricesPfS_S_my_param_0];
	ld.param.u64 	%rd34, [_Z18InitializeMatricesPfS_S_my_param_1];
	ld.param.u64 	%rd35, [_Z18InitializeMatricesPfS_S_my_param_2];
	ld.param.u64 	%rd36, [_Z18InitializeMatricesPfS_S_my_param_3];
	ld.param.u64 	%rd32, [_Z18InitializeMatricesPfS_S_my_param_4];
	cvta.to.global.u64 	%rd1, %rd33;
	cvta.to.global.u64 	%rd2, %rd35;
	cvta.to.global.u64 	%rd3, %rd34;
	mov.u32 	%r612, %tid.x;
	mov.u32 	%r613, %ctaid.x;
	mov.u32 	%r1, %ntid.x;
	mad.lo.s32 	%r1400, %r613, %r1, %r612;
	mov.u32 	%r614, %tid.y;
	mov.u32 	%r615, %ctaid.y;
	mov.u32 	%r616, %ntid.y;
	mad.lo.s32 	%r617, %r615, %r616, %r614;
	mov.u32 	%r618, %nctaid.y;
	mul.lo.s32 	%r4, %r618, %r616;
	cvt.s64.s32 	%rd94, %r1400;
	cvt.u64.u32 	%rd5, %r617;
	max.u64 	%rd37, %rd94, %rd5;
	setp.ge.u64 	%p1, %rd37, %rd36;
	@%p1 bra 	$L__BB0_116;
	add.u64 	%rd6, %SPL, 0;
	cvt.u32.u64 	%r619, %rd32;
	xor.b32  	%r620, %r619, -1429050551;
	mul.lo.s32 	%r621, %r620, 1099087573;
	{ .reg .b32 tmp; mov.b64 {tmp, %r622}, %rd32; }
	xor.b32  	%r623, %r622, -136515619;
	mul.lo.s32 	%r624, %r623, -1703105765;
	add.s32 	%r625, %r621, %r624;
	add.s32 	%r1421, %r625, 6615241;
	add.s32 	%r1123, %r621, 123456789;
	st.local.v2.u32 	[%rd6], {%r1421, %r1123};
	xor.b32  	%r1122, %r621, 362436069;
	add.s32 	%r1121, %r624, 521288629;
	st.local.v2.u32 	[%rd6+8], {%r1122, %r1121};
	xor.b32  	%r1120, %r624, 88675123;
	add.s32 	%r1119, %r621, 5783321;
	st.local.v2.u32 	[%rd6+16], {%r1120, %r1119};
	setp.eq.s32 	%p2, %r1400, 0;
	@%p2 bra 	$L__BB0_116;
	mov.b32 	%r1106, 0;
	mov.u64 	%rd40, precalc_xorwow_matrix;
	mov.u64 	%rd92, %rd94;
$L__BB0_3:
	mov.u64 	%rd7, %rd92;
	and.b64  	%rd8, %rd7, 3;
	setp.eq.s64 	%p3, %rd8, 0;
	@%p3 bra 	$L__BB0_115;
	mul.wide.u32 	%rd39, %r1106, 3200;
	add.s64 	%rd9, %rd40, %rd39;
	mov.b32 	%r1119, 0;
	mov.u32 	%r1120, %r1119;
	mov.u32 	%r1121, %r1119;
	mov.u32 	%r1122, %r1119;
	mov.u32 	%r1123, %r1119;
	mov.u32 	%r1112, %r1119;
$L__BB0_5:
	mul.wide.u32 	%rd41, %r1112, 4;
	add.s64 	%rd42, %rd6, %rd41;
	ld.local.u32 	%r23, [%rd42+4];
	shl.b32 	%r24, %r1112, 5;
	mov.b32 	%r1118, 0;
$L__BB0_6:
	.pragma "nounroll";
	shr.u32 	%r629, %r23, %r1118;
	and.b32  	%r630, %r629, 1;
	setp.eq.b32 	%p4, %r630, 1;
	not.pred 	%p5, %p4;
	add.s32 	%r631, %r24, %r1118;
	mul.lo.s32 	%r632, %r631, 5;
	mul.wide.u32 	%rd43, %r632, 4;
	add.s64 	%rd10, %rd9, %rd43;
	@%p5 bra 	$L__BB0_8;
	ld.global.u32 	%r633, [%rd10];
	xor.b32  	%r1123, %r1123, %r633;
	ld.global.u32 	%r634, [%rd10+4];
	xor.b32  	%r1122, %r1122, %r634;
	ld.global.u32 	%r635, [%rd10+8];
	xor.b32  	%r1121, %r1121, %r635;
	ld.global.u32 	%r636, [%rd10+12];
	xor.b32  	%r1120, %r1120, %r636;
	ld.global.u32 	%r637, [%rd10+16];
	xor.b32  	%r1119, %r1119, %r637;
$L__BB0_8:
	and.b32  	%r639, %r629, 2;
	setp.eq.s32 	%p6, %r639, 0;
	@%p6 bra 	$L__BB0_10;
	ld.global.u32 	%r640, [%rd10+20];
	xor.b32  	%r1123, %r1123, %r640;
	ld.global.u32 	%r641, [%rd10+24];
	xor.b32  	%r1122, %r1122, %r641;
	ld.global.u32 	%r642, [%rd10+28];
	xor.b32  	%r1121, %r1121, %r642;
	ld.global.u32 	%r643, [%rd10+32];
	xor.b32  	%r1120, %r1120, %r643;
	ld.global.u32 	%r644, [%rd10+36];
	xor.b32  	%r1119, %r1119, %r644;
$L__BB0_10:
	and.b32  	%r646, %r629, 4;
	setp.eq.s32 	%p7, %r646, 0;
	@%p7 bra 	$L__BB0_12;
	ld.global.u32 	%r647, [%rd10+40];
	xor.b32  	%r1123, %r1123, %r647;
	ld.global.u32 	%r648, [%rd10+44];
	xor.b32  	%r1122, %r1122, %r648;
	ld.global.u32 	%r649, [%rd10+48];
	xor.b32  	%r1121, %r1121, %r649;
	ld.global.u32 	%r650, [%rd10+52];
	xor.b32  	%r1120, %r1120, %r650;
	ld.global.u32 	%r651, [%rd10+56];
	xor.b32  	%r1119, %r1119, %r651;
$L__BB0_12:
	and.b32  	%r653, %r629, 8;
	setp.eq.s32 	%p8, %r653, 0;
	@%p8 bra 	$L__BB0_14;
	ld.global.u32 	%r654, [%rd10+60];
	xor.b32  	%r1123, %r1123, %r654;
	ld.global.u32 	%r655, [%rd10+64];
	xor.b32  	%r1122, %r1122, %r655;
	ld.global.u32 	%r656, [%rd10+68];
	xor.b32  	%r1121, %r1121, %r656;
	ld.global.u32 	%r657, [%rd10+72];
	xor.b32  	%r1120, %r1120, %r657;
	ld.global.u32 	%r658, [%rd10+76];
	xor.b32  	%r1119, %r1119, %r658;
$L__BB0_14:
	and.b32  	%r660, %r629, 16;
	setp.eq.s32 	%p9, %r660, 0;
	@%p9 bra 	$L__BB0_16;
	ld.global.u32 	%r661, [%rd10+80];
	xor.b32  	%r1123, %r1123, %r661;
	ld.global.u32 	%r662, [%rd10+84];
	xor.b32  	%r1122, %r1122, %r662;
	ld.global.u32 	%r663, [%rd10+88];
	xor.b32  	%r1121, %r1121, %r663;
	ld.global.u32 	%r664, [%rd10+92];
	xor.b32  	%r1120, %r1120, %r664;
	ld.global.u32 	%r665, [%rd10+96];
	xor.b32  	%r1119, %r1119, %r665;
$L__BB0_16:
	and.b32  	%r667, %r629, 32;
	setp.eq.s32 	%p10, %r667, 0;
	@%p10 bra 	$L__BB0_18;
	ld.global.u32 	%r668, [%rd10+100];
	xor.b32  	%r1123, %r1123, %r668;
	ld.global.u32 	%r669, [%rd10+104];
	xor.b32  	%r1122, %r1122, %r669;
	ld.global.u32 	%r670, [%rd10+108];
	xor.b32  	%r1121, %r1121, %r670;
	ld.global.u32 	%r671, [%rd10+112];
	xor.b32  	%r1120, %r1120, %r671;
	ld.global.u32 	%r672, [%rd10+116];
	xor.b32  	%r1119, %r1119, %r672;
$L__BB0_18:
	and.b32  	%r674, %r629, 64;
	setp.eq.s32 	%p11, %r674, 0;
	@%p11 bra 	$L__BB0_20;
	ld.global.u32 	%r675, [%rd10+120];
	xor.b32  	%r1123, %r1123, %r675;
	ld.global.u32 	%r676, [%rd10+124];
	xor.b32  	%r1122, %r1122, %r676;
	ld.global.u32 	%r677, [%rd10+128];
	xor.b32  	%r1121, %r1121, %r677;
	ld.global.u32 	%r678, [%rd10+132];
	xor.b32  	%r1120, %r1120, %r678;
	ld.global.u32 	%r679, [%rd10+136];
	xor.b32  	%r1119, %r1119, %r679;
$L__BB0_20:
	and.b32  	%r681, %r629, 128;
	setp.eq.s32 	%p12, %r681, 0;
	@%p12 bra 	$L__BB0_22;
	ld.global.u32 	%r682, [%rd10+140];
	xor.b32  	%r1123, %r1123, %r682;
	ld.global.u32 	%r683, [%rd10+144];
	xor.b32  	%r1122, %r1122, %r683;
	ld.global.u32 	%r684, [%rd10+148];
	xor.b32  	%r1121, %r1121, %r684;
	ld.global.u32 	%r685, [%rd10+152];
	xor.b32  	%r1120, %r1120, %r685;
	ld.global.u32 	%r686, [%rd10+156];
	xor.b32  	%r1119, %r1119, %r686;
$L__BB0_22:
	and.b32  	%r688, %r629, 256;
	setp.eq.s32 	%p13, %r688, 0;
	@%p13 bra 	$L__BB0_24;
	ld.global.u32 	%r689, [%rd10+160];
	xor.b32  	%r1123, %r1123, %r689;
	ld.global.u32 	%r690, [%rd10+164];
	xor.b32  	%r1122, %r1122, %r690;
	ld.global.u32 	%r691, [%rd10+168];
	xor.b32  	%r1121, %r1121, %r691;
	ld.global.u32 	%r692, [%rd10+172];
	xor.b32  	%r1120, %r1120, %r692;
	ld.global.u32 	%r693, [%rd10+176];
	xor.b32  	%r1119, %r1119, %r693;
$L__BB0_24:
	and.b32  	%r695, %r629, 512;
	setp.eq.s32 	%p14, %r695, 0;
	@%p14 bra 	$L__BB0_26;
	ld.global.u32 	%r696, [%rd10+180];
	xor.b32  	%r1123, %r1123, %r696;
	ld.global.u32 	%r697, [%rd10+184];
	xor.b32  	%r1122, %r1122, %r697;
	ld.global.u32 	%r698, [%rd10+188];
	xor.b32  	%r1121, %r1121, %r698;
	ld.global.u32 	%r699, [%rd10+192];
	xor.b32  	%r1120, %r1120, %r699;
	ld.global.u32 	%r700, [%rd10+196];
	xor.b32  	%r1119, %r1119, %r700;
$L__BB0_26:
	and.b32  	%r702, %r629, 1024;
	setp.eq.s32 	%p15, %r702, 0;
	@%p15 bra 	$L__BB0_28;
	ld.global.u32 	%r703, [%rd10+200];
	xor.b32  	%r1123, %r1123, %r703;
	ld.global.u32 	%r704, [%rd10+204];
	xor.b32  	%r1122, %r1122, %r704;
	ld.global.u32 	%r705, [%rd10+208];
	xor.b32  	%r1121, %r1121, %r705;
	ld.global.u32 	%r706, [%rd10+212];
	xor.b32  	%r1120, %r1120, %r706;
	ld.global.u32 	%r707, [%rd10+216];
	xor.b32  	%r1119, %r1119, %r707;
$L__BB0_28:
	and.b32  	%r709, %r629, 2048;
	setp.eq.s32 	%p16, %r709, 0;
	@%p16 bra 	$L__BB0_30;
	ld.global.u32 	%r710, [%rd10+220];
	xor.b32  	%r1123, %r1123, %r710;
	ld.global.u32 	%r711, [%rd10+224];
	xor.b32  	%r1122, %r1122, %r711;
	ld.global.u32 	%r712, [%rd10+228];
	xor.b32  	%r1121, %r1121, %r712;
	ld.global.u32 	%r713, [%rd10+232];
	xor.b32  	%r1120, %r1120, %r713;
	ld.global.u32 	%r714, [%rd10+236];
	xor.b32  	%r1119, %r1119, %r714;
$L__BB0_30:
	and.b32  	%r716, %r629, 4096;
	setp.eq.s32 	%p17, %r716, 0;
	@%p17 bra 	$L__BB0_32;
	ld.global.u32 	%r717, [%rd10+240];
	xor.b32  	%r1123, %r1123, %r717;
	ld.global.u32 	%r718, [%rd10+244];
	xor.b32  	%r1122, %r1122, %r718;
	ld.global.u32 	%r719, [%rd10+248];
	xor.b32  	%r1121, %r1121, %r719;
	ld.global.u32 	%r720, [%rd10+252];
	xor.b32  	%r1120, %r1120, %r720;
	ld.global.u32 	%r721, [%rd10+256];
	xor.b32  	%r1119, %r1119, %r721;
$L__BB0_32:
	and.b32  	%r723, %r629, 8192;
	setp.eq.s32 	%p18, %r723, 0;
	@%p18 bra 	$L__BB0_34;
	ld.global.u32 	%r724, [%rd10+260];
	xor.b32  	%r1123, %r1123, %r724;
	ld.global.u32 	%r725, [%rd10+264];
	xor.b32  	%r1122, %r1122, %r725;
	ld.global.u32 	%r726, [%rd10+268];
	xor.b32  	%r1121, %r1121, %r726;
	ld.global.u32 	%r727, [%rd10+272];
	xor.b32  	%r1120, %r1120, %r727;
	ld.global.u32 	%r728, [%rd10+276];
	xor.b32  	%r1119, %r1119, %r728;
$L__BB0_34:
	and.b32  	%r730, %r629, 16384;
	setp.eq.s32 	%p19, %r730, 0;
	@%p19 bra 	$L__BB0_36;
	ld.global.u32 	%r731, [%rd10+280];
	xor.b32  	%r1123, %r1123, %r731;
	ld.global.u32 	%r732, [%rd10+284];
	xor.b32  	%r1122, %r1122, %r732;
	ld.global.u32 	%r733, [%rd10+288];
	xor.b32  	%r1121, %r1121, %r733;
	ld.global.u32 	%r734, [%rd10+292];
	xor.b32  	%r1120, %r1120, %r734;
	ld.global.u32 	%r735, [%rd10+296];
	xor.b32  	%r1119, %r1119, %r735;
$L__BB0_36:
	and.b32  	%r737, %r629, 32768;
	setp.eq.s32 	%p20, %r737, 0;
	@%p20 bra 	$L__BB0_38;
	ld.global.u32 	%r738, [%rd10+300];
	xor.b32  	%r1123, %r1123, %r738;
	ld.global.u32 	%r739, [%rd10+304];
	xor.b32  	%r1122, %r1122, %r739;
	ld.global.u32 	%r740, [%rd10+308];
	xor.b32  	%r1121, %r1121, %r740;
	ld.global.u32 	%r741, [%rd10+312];
	xor.b32  	%r1120, %r1120, %r741;
	ld.global.u32 	%r742, [%rd10+316];
	xor.b32  	%r1119, %r1119, %r742;
$L__BB0_38:
	add.s32 	%r1118, %r1118, 16;
	setp.ne.s32 	%p21, %r1118, 32;
	@%p21 bra 	$L__BB0_6;
	mad.lo.s32 	%r743, %r1112, -31, %r24;
	add.s32 	%r1112, %r743, 1;
	setp.ne.s32 	%p22, %r1112, 5;
	@%p22 bra 	$L__BB0_5;
	st.local.u32 	[%rd6+4], %r1123;
	st.local.v2.u32 	[%rd6+8], {%r1122, %r1121};
	st.local.v2.u32 	[%rd6+16], {%r1120, %r1119};
	setp.eq.s64 	%p23, %rd8, 1;
	@%p23 bra 	$L__BB0_115;
	mov.b32 	%r1119, 0;
	mov.u32 	%r1120, %r1119;
	mov.u32 	%r1121, %r1119;
	mov.u32 	%r1122, %r1119;
	mov.u32 	%r1123, %r1119;
	mov.u32 	%r1204, %r1119;
$L__BB0_42:
	mul.wide.u32 	%rd44, %r1204, 4;
	add.s64 	%rd45, %rd6, %rd44;
	ld.local.u32 	%r199, [%rd45+4];
	shl.b32 	%r200, %r1204, 5;
	mov.b32 	%r1210, 0;
$L__BB0_43:
	.pragma "nounroll";
	shr.u32 	%r746, %r199, %r1210;
	and.b32  	%r747, %r746, 1;
	setp.eq.b32 	%p24, %r747, 1;
	not.pred 	%p25, %p24;
	add.s32 	%r748, %r200, %r1210;
	mul.lo.s32 	%r749, %r748, 5;
	mul.wide.u32 	%rd46, %r749, 4;
	add.s64 	%rd11, %rd9, %rd46;
	@%p25 bra 	$L__BB0_45;
	ld.global.u32 	%r750, [%rd11];
	xor.b32  	%r1123, %r1123, %r750;
	ld.global.u32 	%r751, [%rd11+4];
	xor.b32  	%r1122, %r1122, %r751;
	ld.global.u32 	%r752, [%rd11+8];
	xor.b32  	%r1121, %r1121, %r752;
	ld.global.u32 	%r753, [%rd11+12];
	xor.b32  	%r1120, %r1120, %r753;
	ld.global.u32 	%r754, [%rd11+16];
	xor.b32  	%r1119, %r1119, %r754;
$L__BB0_45:
	and.b32  	%r756, %r746, 2;
	setp.eq.s32 	%p26, %r756, 0;
	@%p26 bra 	$L__BB0_47;
	ld.global.u32 	%r757, [%rd11+20];
	xor.b32  	%r1123, %r1123, %r757;
	ld.global.u32 	%r758, [%rd11+24];
	xor.b32  	%r1122, %r1122, %r758;
	ld.global.u32 	%r759, [%rd11+28];
	xor.b32  	%r1121, %r1121, %r759;
	ld.global.u32 	%r760, [%rd11+32];
	xor.b32  	%r1120, %r1120, %r760;
	ld.global.u32 	%r761, [%rd11+36];
	xor.b32  	%r1119, %r1119, %r761;
$L__BB0_47:
	and.b32  	%r763, %r746, 4;
	setp.eq.s32 	%p27, %r763, 0;
	@%p27 bra 	$L__BB0_49;
	ld.global.u32 	%r764, [%rd11+40];
	xor.b32  	%r1123, %r1123, %r764;
	ld.global.u32 	%r765, [%rd11+44];
	xor.b32  	%r1122, %r1122, %r765;
	ld.global.u32 	%r766, [%rd11+48];
	xor.b32  	%r1121, %r1121, %r766;
	ld.global.u32 	%r767, [%rd11+52];
	xor.b32  	%r1120, %r1120, %r767;
	ld.global.u32 	%r768, [%rd11+56];
	xor.b32  	%r1119, %r1119, %r768;
$L__BB0_49:
	and.b32  	%r770, %r746, 8;
	setp.eq.s32 	%p28, %r770, 0;
	@%p28 bra 	$L__BB0_51;
	ld.global.u32 	%r771, [%rd11+60];
	xor.b32  	%r1123, %r1123, %r771;
	ld.global.u32 	%r772, [%rd11+64];
	xor.b32  	%r1122, %r1122, %r772;
	ld.global.u32 	%r773, [%rd11+68];
	xor.b32  	%r1121, %r1121, %r773;
	ld.global.u32 	%r774, [%rd11+72];
	xor.b32  	%r1120, %r1120, %r774;
	ld.global.u32 	%r775, [%rd11+76];
	xor.b32  	%r1119, %r1119, %r775;
$L__BB0_51:
	and.b32  	%r777, %r746, 16;
	setp.eq.s32 	%p29, %r777, 0;
	@%p29 bra 	$L__BB0_53;
	ld.global.u32 	%r778, [%rd11+80];
	xor.b32  	%r1123, %r1123, %r778;
	ld.global.u32 	%r779, [%rd11+84];
	xor.b32  	%r1122, %r1122, %r779;
	ld.global.u32 	%r780, [%rd11+88];
	xor.b32  	%r1121, %r1121, %r780;
	ld.global.u32 	%r781, [%rd11+92];
	xor.b32  	%r1120, %r1120, %r781;
	ld.global.u32 	%r782, [%rd11+96];
	xor.b32  	%r1119, %r1119, %r782;
$L__BB0_53:
	and.b32  	%r784, %r746, 32;
	setp.eq.s32 	%p30, %r784, 0;
	@%p30 bra 	$L__BB0_55;
	ld.global.u32 	%r785, [%rd11+100];
	xor.b32  	%r1123, %r1123, %r785;
	ld.global.u32 	%r786, [%rd11+104];
	xor.b32  	%r1122, %r1122, %r786;
	ld.global.u32 	%r787, [%rd11+108];
	xor.b32  	%r1121, %r1121, %r787;
	ld.global.u32 	%r788, [%rd11+112];
	xor.b32  	%r1120, %r1120, %r788;
	ld.global.u32 	%r789, [%rd11+116];
	xor.b32  	%r1119, %r1119, %r789;
$L__BB0_55:
	and.b32  	%r791, %r746, 64;
	setp.eq.s32 	%p31, %r791, 0;
	@%p31 bra 	$L__BB0_57;
	ld.global.u32 	%r792, [%rd11+120];
	xor.b32  	%r1123, %r1123, %r792;
	ld.global.u32 	%r793, [%rd11+124];
	xor.b32  	%r1122, %r1122, %r793;
	ld.global.u32 	%r794, [%rd11+128];
	xor.b32  	%r1121, %r1121, %r794;
	ld.global.u32 	%r795, [%rd11+132];
	xor.b32  	%r1120, %r1120, %r795;
	ld.global.u32 	%r796, [%rd11+136];
	xor.b32  	%r1119, %r1119, %r796;
$L__BB0_57:
	and.b32  	%r798, %r746, 128;
	setp.eq.s32 	%p32, %r798, 0;
	@%p32 bra 	$L__BB0_59;
	ld.global.u32 	%r799, [%rd11+140];
	xor.b32  	%r1123, %r1123, %r799;
	ld.global.u32 	%r800, [%rd11+144];
	xor.b32  	%r1122, %r1122, %r800;
	ld.global.u32 	%r801, [%rd11+148];
	xor.b32  	%r1121, %r1121, %r801;
	ld.global.u32 	%r802, [%rd11+152];
	xor.b32  	%r1120, %r1120, %r802;
	ld.global.u32 	%r803, [%rd11+156];
	xor.b32  	%r1119, %r1119, %r803;
$L__BB0_59:
	and.b32  	%r805, %r746, 256;
	setp.eq.s32 	%p33, %r805, 0;
	@%p33 bra 	$L__BB0_61;
	ld.global.u32 	%r806, [%rd11+160];
	xor.b32  	%r1123, %r1123, %r806;
	ld.global.u32 	%r807, [%rd11+164];
	xor.b32  	%r1122, %r1122, %r807;
	ld.global.u32 	%r808, [%rd11+168];
	xor.b32  	%r1121, %r1121, %r808;
	ld.global.u32 	%r809, [%rd11+172];
	xor.b32  	%r1120, %r1120, %r809;
	ld.global.u32 	%r810, [%rd11+176];
	xor.b32  	%r1119, %r1119, %r810;
$L__BB0_61:
	and.b32  	%r812, %r746, 512;
	setp.eq.s32 	%p34, %r812, 0;
	@%p34 bra 	$L__BB0_63;
	ld.global.u32 	%r813, [%rd11+180];
	xor.b32  	%r1123, %r1123, %r813;
	ld.global.u32 	%r814, [%rd11+184];
	xor.b32  	%r1122, %r1122, %r814;
	ld.global.u32 	%r815, [%rd11+188];
	xor.b32  	%r1121, %r1121, %r815;
	ld.global.u32 	%r816, [%rd11+192];
	xor.b32  	%r1120, %r1120, %r816;
	ld.global.u32 	%r817, [%rd11+196];
	xor.b32  	%r1119, %r1119, %r817;
$L__BB0_63:
	and.b32  	%r819, %r746, 1024;
	setp.eq.s32 	%p35, %r819, 0;
	@%p35 bra 	$L__BB0_65;
	ld.global.u32 	%r820, [%rd11+200];
	xor.b32  	%r1123, %r1123, %r820;
	ld.global.u32 	%r821, [%rd11+204];
	xor.b32  	%r1122, %r1122, %r821;
	ld.global.u32 	%r822, [%rd11+208];
	xor.b32  	%r1121, %r1121, %r822;
	ld.global.u32 	%r823, [%rd11+212];
	xor.b32  	%r1120, %r1120, %r823;
	ld.global.u32 	%r824, [%rd11+216];
	xor.b32  	%r1119, %r1119, %r824;
$L__BB0_65:
	and.b32  	%r826, %r746, 2048;
	setp.eq.s32 	%p36, %r826, 0;
	@%p36 bra 	$L__BB0_67;
	ld.global.u32 	%r827, [%rd11+220];
	xor.b32  	%r1123, %r1123, %r827;
	ld.global.u32 	%r828, [%rd11+224];
	xor.b32  	%r1122, %r1122, %r828;
	ld.global.u32 	%r829, [%rd11+228];
	xor.b32  	%r1121, %r1121, %r829;
	ld.global.u32 	%r830, [%rd11+232];
	xor.b32  	%r1120, %r1120, %r830;
	ld.global.u32 	%r831, [%rd11+236];
	xor.b32  	%r1119, %r1119, %r831;
$L__BB0_67:
	and.b32  	%r833, %r746, 4096;
	setp.eq.s32 	%p37, %r833, 0;
	@%p37 bra 	$L__BB0_69;
	ld.global.u32 	%r834, [%rd11+240];
	xor.b32  	%r1123, %r1123, %r834;
	ld.global.u32 	%r835, [%rd11+244];
	xor.b32  	%r1122, %r1122, %r835;
	ld.global.u32 	%r836, [%rd11+248];
	xor.b32  	%r1121, %r1121, %r836;
	ld.global.u32 	%r837, [%rd11+252];
	xor.b32  	%r1120, %r1120, %r837;
	ld.global.u32 	%r838, [%rd11+256];
	xor.b32  	%r1119, %r1119, %r838;
$L__BB0_69:
	and.b32  	%r840, %r746, 8192;
	setp.eq.s32 	%p38, %r840, 0;
	@%p38 bra 	$L__BB0_71;
	ld.global.u32 	%r841, [%rd11+260];
	xor.b32  	%r1123, %r1123, %r841;
	ld.global.u32 	%r842, [%rd11+264];
	xor.b32  	%r1122, %r1122, %r842;
	ld.global.u32 	%r843, [%rd11+268];
	xor.b32  	%r1121, %r1121, %r843;
	ld.global.u32 	%r844, [%rd11+272];
	xor.b32  	%r1120, %r1120, %r844;
	ld.global.u32 	%r845, [%rd11+276];
	xor.b32  	%r1119, %r1119, %r845;
$L__BB0_71:
	and.b32  	%r847, %r746, 16384;
	setp.eq.s32 	%p39, %r847, 0;
	@%p39 bra 	$L__BB0_73;
	ld.global.u32 	%r848, [%rd11+280];
	xor.b32  	%r1123, %r1123, %r848;
	ld.global.u32 	%r849, [%rd11+284];
	xor.b32  	%r1122, %r1122, %r849;
	ld.global.u32 	%r850, [%rd11+288];
	xor.b32  	%r1121, %r1121, %r850;
	ld.global.u32 	%r851, [%rd11+292];
	xor.b32  	%r1120, %r1120, %r851;
	ld.global.u32 	%r852, [%rd11+296];
	xor.b32  	%r1119, %r1119, %r852;
$L__BB0_73:
	and.b32  	%r854, %r746, 32768;
	setp.eq.s32 	%p40, %r854, 0;
	@%p40 bra 	$L__BB0_75;
	ld.global.u32 	%r855, [%rd11+300];
	xor.b32  	%r1123, %r1123, %r855;
	ld.global.u32 	%r856, [%rd11+304];
	xor.b32  	%r1122, %r1122, %r856;
	ld.global.u32 	%r857, [%rd11+308];
	xor.b32  	%r1121, %r1121, %r857;
	ld.global.u32 	%r858, [%rd11+312];
	xor.b32  	%r1120, %r1120, %r858;
	ld.global.u32 	%r859, [%rd11+316];
	xor.b32  	%r1119, %r1119, %r859;
$L__BB0_75:
	add.s32 	%r1210, %r1210, 16;
	setp.ne.s32 	%p41, %r1210, 32;
	@%p41 bra 	$L__BB0_43;
	mad.lo.s32 	%r860, %r1204, -31, %r200;
	add.s32 	%r1204, %r860, 1;
	setp.ne.s32 	%p42, %r1204, 5;
	@%p42 bra 	$L__BB0_42;
	st.local.u32 	[%rd6+4], %r1123;
	st.local.v2.u32 	[%rd6+8], {%r1122, %r1121};
	st.local.v2.u32 	[%rd6+16], {%r1120, %r1119};
	setp.ne.s64 	%p43, %rd8, 3;
	@%p43 bra 	$L__BB0_115;
	mov.b32 	%r1119, 0;
	mov.u32 	%r1120, %r1119;
	mov.u32 	%r1121, %r1119;
	mov.u32 	%r1122, %r1119;
	mov.u32 	%r1123, %r1119;
	mov.u32 	%r1296, %r1119;
$L__BB0_79:
	mul.wide.u32 	%rd47, %r1296, 4;
	add.s64 	%rd48, %rd6, %rd47;
	ld.local.u32 	%r375, [%rd48+4];
	shl.b32 	%r376, %r1296, 5;
	mov.b32 	%r1302, 0;
$L__BB0_80:
	.pragma "nounroll";
	shr.u32 	%r863, %r375, %r1302;
	and.b32  	%r864, %r863, 1;
	setp.eq.b32 	%p44, %r864, 1;
	not.pred 	%p45, %p44;
	add.s32 	%r865, %r376, %r1302;
	mul.lo.s32 	%r866, %r865, 5;
	mul.wide.u32 	%rd49, %r866, 4;
	add.s64 	%rd12, %rd9, %rd49;
	@%p45 bra 	$L__BB0_82;
	ld.global.u32 	%r867, [%rd12];
	xor.b32  	%r1123, %r1123, %r867;
	ld.global.u32 	%r868, [%rd12+4];
	xor.b32  	%r1122, %r1122, %r868;
	ld.global.u32 	%r869, [%rd12+8];
	xor.b32  	%r1121, %r1121, %r869;
	ld.global.u32 	%r870, [%rd12+12];
	xor.b32  	%r1120, %r1120, %r870;
	ld.global.u32 	%r871, [%rd12+16];
	xor.b32  	%r1119, %r1119, %r871;
$L__BB0_82:
	and.b32  	%r873, %r863, 2;
	setp.eq.s32 	%p46, %r873, 0;
	@%p46 bra 	$L__BB0_84;
	ld.global.u32 	%r874, [%rd12+20];
	xor.b32  	%r1123, %r1123, %r874;
	ld.global.u32 	%r875, [%rd12+24];
	xor.b32  	%r1122, %r1122, %r875;
	ld.global.u32 	%r876, [%rd12+28];
	xor.b32  	%r1121, %r1121, %r876;
	ld.global.u32 	%r877, [%rd12+32];
	xor.b32  	%r1120, %r1120, %r877;
	ld.global.u32 	%r878, [%rd12+36];
	xor.b32  	%r1119, %r1119, %r878;
$L__BB0_84:
	and.b32  	%r880, %r863, 4;
	setp.eq.s32 	%p47, %r880, 0;
	@%p47 bra 	$L__BB0_86;
	ld.global.u32 	%r881, [%rd12+40];
	xor.b32  	%r1123, %r1123, %r881;
	ld.global.u32 	%r882, [%rd12+44];
	xor.b32  	%r1122, %r1122, %r882;
	ld.global.u32 	%r883, [%rd12+48];
	xor.b32  	%r1121, %r1121, %r883;
	ld.global.u32 	%r884, [%rd12+52];
	xor.b32  	%r1120, %r1120, %r884;
	ld.global.u32 	%r885, [%rd12+56];
	xor.b32  	%r1119, %r1119, %r885;
$L__BB0_86:
	and.b32  	%r887, %r863, 8;
	setp.eq.s32 	%p48, %r887, 0;
	@%p48 bra 	$L__BB0_88;
	ld.global.u32 	%r888, [%rd12+60];
	xor.b32  	%r1123, %r1123, %r888;
	ld.global.u32 	%r889, [%rd12+64];
	xor.b32  	%r1122, %r1122, %r889;
	ld.global.u32 	%r890, [%rd12+68];
	xor.b32  	%r1121, %r1121, %r890;
	ld.global.u32 	%r891, [%rd12+72];
	xor.b32  	%r1120, %r1120, %r891;
	ld.global.u32 	%r892, [%rd12+76];
	xor.b32  	%r1119, %r1119, %r892;
$L__BB0_88:
	and.b32  	%r894, %r863, 16;
	setp.eq.s32 	%p49, %r894, 0;
	@%p49 bra 	$L__BB0_90;
	ld.global.u32 	%r895, [%rd12+80];
	xor.b32  	%r1123, %r1123, %r895;
	ld.global.u32 	%r896, [%rd12+84];
	xor.b32  	%r1122, %r1122, %r896;
	ld.global.u32 	%r897, [%rd12+88];
	xor.b32  	%r1121, %r1121, %r897;
	ld.global.u32 	%r898, [%rd12+92];
	xor.b32  	%r1120, %r1120, %r898;
	ld.global.u32 	%r899, [%rd12+96];
	xor.b32  	%r1119, %r1119, %r899;
$L__BB0_90:
	and.b32  	%r901, %r863, 32;
	setp.eq.s32 	%p50, %r901, 0;
	@%p50 bra 	$L__BB0_92;
	ld.global.u32 	%r902, [%rd12+100];
	xor.b32  	%r1123, %r1123, %r902;
	ld.global.u32 	%r903, [%rd12+104];
	xor.b32  	%r1122, %r1122, %r903;
	ld.global.u32 	%r904, [%rd12+108];
	xor.b32  	%r1121, %r1121, %r904;
	ld.global.u32 	%r905, [%rd12+112];
	xor.b32  	%r1120, %r1120, %r905;
	ld.global.u32 	%r906, [%rd12+116];
	xor.b32  	%r1119, %r1119, %r906;
$L__BB0_92:
	and.b32  	%r908, %r863, 64;
	setp.eq.s32 	%p51, %r908, 0;
	@%p51 bra 	$L__BB0_94;
	ld.global.u32 	%r909, [%rd12+120];
	xor.b32  	%r1123, %r1123, %r909;
	ld.global.u32 	%r910, [%rd12+124];
	xor.b32  	%r1122, %r1122, %r910;
	ld.global.u32 	%r911, [%rd12+128];
	xor.b32  	%r1121, %r1121, %r911;
	ld.global.u32 	%r912, [%rd12+132];
	xor.b32  	%r1120, %r1120, %r912;
	ld.global.u32 	%r913, [%rd12+136];
	xor.b32  	%r1119, %r1119, %r913;
$L__BB0_94:
	and.b32  	%r915, %r863, 128;
	setp.eq.s32 	%p52, %r915, 0;
	@%p52 bra 	$L__BB0_96;
	ld.global.u32 	%r916, [%rd12+140];
	xor.b32  	%r1123, %r1123, %r916;
	ld.global.u32 	%r917, [%rd12+144];
	xor.b32  	%r1122, %r1122, %r917;
	ld.global.u32 	%r918, [%rd12+148];
	xor.b32  	%r1121, %r1121, %r918;
	ld.global.u32 	%r919, [%rd12+152];
	xor.b32  	%r1120, %r1120, %r919;
	ld.global.u32 	%r920, [%rd12+156];
	xor.b32  	%r1119, %r1119, %r920;
$L__BB0_96:
	and.b32  	%r922, %r863, 256;
	setp.eq.s32 	%p53, %r922, 0;
	@%p53 bra 	$L__BB0_98;
	ld.global.u32 	%r923, [%rd12+160];
	xor.b32  	%r1123, %r1123, %r923;
	ld.global.u32 	%r924, [%rd12+164];
	xor.b32  	%r1122, %r1122, %r924;
	ld.global.u32 	%r925, [%rd12+168];
	xor.b32  	%r1121, %r1121, %r925;
	ld.global.u32 	%r926, [%rd12+172];
	xor.b32  	%r1120, %r1120, %r926;
	ld.global.u32 	%r927, [%rd12+176];
	xor.b32  	%r1119, %r1119, %r927;
$L__BB0_98:
	and.b32  	%r929, %r863, 512;
	setp.eq.s32 	%p54, %r929, 0;
	@%p54 bra 	$L__BB0_100;
	ld.global.u32 	%r930, [%rd12+180];
	xor.b32  	%r1123, %r1123, %r930;
	ld.global.u32 	%r931, [%rd12+184];
	xor.b32  	%r1122, %r1122, %r931;
	ld.global.u32 	%r932, [%rd12+188];
	xor.b32  	%r1121, %r1121, %r932;
	ld.global.u32 	%r933, [%rd12+192];
	xor.b32  	%r1120, %r1120, %r933;
	ld.global.u32 	%r934, [%rd12+196];
	xor.b32  	%r1119, %r1119, %r934;
$L__BB0_100:
	and.b32  	%r936, %r863, 1024;
	setp.eq.s32 	%p55, %r936, 0;
	@%p55 bra 	$L__BB0_102;
	ld.global.u32 	%r937, [%rd12+200];
	xor.b32  	%r1123, %r1123, %r937;
	ld.global.u32 	%r938, [%rd12+204];
	xor.b32  	%r1122, %r1122, %r938;
	ld.global.u32 	%r939, [%rd12+208];
	xor.b32  	%r1121, %r1121, %r939;
	ld.global.u32 	%r940, [%rd12+212];
	xor.b32  	%r1120, %r1120, %r940;
	ld.global.u32 	%r941, [%rd12+216];
	xor.b32  	%r1119, %r1119, %r941;
$L__BB0_102:
	and.b32  	%r943, %r863, 2048;
	setp.eq.s32 	%p56, %r943, 0;
	@%p56 bra 	$L__BB0_104;
	ld.global.u32 	%r944, [%rd12+220];
	xor.b32  	%r1123, %r1123, %r944;
	ld.global.u32 	%r945, [%rd12+224];
	xor.b32  	%r1122, %r1122, %r945;
	ld.global.u32 	%r946, [%rd12+228];
	xor.b32  	%r1121, %r1121, %r946;
	ld.global.u32 	%r947, [%rd12+232];
	xor.b32  	%r1120, %r1120, %r947;
	ld.global.u32 	%r948, [%rd12+236];
	xor.b32  	%r1119, %r1119, %r948;
$L__BB0_104:
	and.b32  	%r950, %r863, 4096;
	setp.eq.s32 	%p57, %r950, 0;
	@%p57 bra 	$L__BB0_106;
	ld.global.u32 	%r951, [%rd12+240];
	xor.b32  	%r1123, %r1123, %r951;
	ld.global.u32 	%r952, [%rd12+244];
	xor.b32  	%r1122, %r1122, %r952;
	ld.global.u32 	%r953, [%rd12+248];
	xor.b32  	%r1121, %r1121, %r953;
	ld.global.u32 	%r954, [%rd12+252];
	xor.b32  	%r1120, %r1120, %r954;
	ld.global.u32 	%r955, [%rd12+256];
	xor.b32  	%r1119, %r1119, %r955;
$L__BB0_106:
	and.b32  	%r957, %r863, 8192;
	setp.eq.s32 	%p58, %r957, 0;
	@%p58 bra 	$L__BB0_108;
	ld.global.u32 	%r958, [%rd12+260];
	xor.b32  	%r1123, %r1123, %r958;
	ld.global.u32 	%r959, [%rd12+264];
	xor.b32  	%r1122, %r1122, %r959;
	ld.global.u32 	%r960, [%rd12+268];
	xor.b32  	%r1121, %r1121, %r960;
	ld.global.u32 	%r961, [%rd12+272];
	xor.b32  	%r1120, %r1120, %r961;
	ld.global.u32 	%r962, [%rd12+276];
	xor.b32  	%r1119, %r1119, %r962;
$L__BB0_108:
	and.b32  	%r964, %r863, 16384;
	setp.eq.s32 	%p59, %r964, 0;
	@%p59 bra 	$L__BB0_110;
	ld.global.u32 	%r965, [%rd12+280];
	xor.b32  	%r1123, %r1123, %r965;
	ld.global.u32 	%r966, [%rd12+284];
	xor.b32  	%r1122, %r1122, %r966;
	ld.global.u32 	%r967, [%rd12+288];
	xor.b32  	%r1121, %r1121, %r967;
	ld.global.u32 	%r968, [%rd12+292];
	xor.b32  	%r1120, %r1120, %r968;
	ld.global.u32 	%r969, [%rd12+296];
	xor.b32  	%r1119, %r1119, %r969;
$L__BB0_110:
	and.b32  	%r971, %r863, 32768;
	setp.eq.s32 	%p60, %r971, 0;
	@%p60 bra 	$L__BB0_112;
	ld.global.u32 	%r972, [%rd12+300];
	xor.b32  	%r1123, %r1123, %r972;
	ld.global.u32 	%r973, [%rd12+304];
	xor.b32  	%r1122, %r1122, %r973;
	ld.global.u32 	%r974, [%rd12+308];
	xor.b32  	%r1121, %r1121, %r974;
	ld.global.u32 	%r975, [%rd12+312];
	xor.b32  	%r1120, %r1120, %r975;
	ld.global.u32 	%r976, [%rd12+316];
	xor.b32  	%r1119, %r1119, %r976;
$L__BB0_112:
	add.s32 	%r1302, %r1302, 16;
	setp.ne.s32 	%p61, %r1302, 32;
	@%p61 bra 	$L__BB0_80;
	mad.lo.s32 	%r977, %r1296, -31, %r376;
	add.s32 	%r1296, %r977, 1;
	setp.ne.s32 	%p62, %r1296, 5;
	@%p62 bra 	$L__BB0_79;
	st.local.u32 	[%rd6+4], %r1123;
	st.local.v2.u32 	[%rd6+8], {%r1122, %r1121};
	st.local.v2.u32 	[%rd6+16], {%r1120, %r1119};
$L__BB0_115:
	shr.u64 	%rd92, %rd7, 2;
	add.s32 	%r1106, %r1106, 1;
	setp.gt.u64 	%p63, %rd7, 3;
	@%p63 bra 	$L__BB0_3;
$L__BB0_116:
	setp.le.u64 	%p64, %rd36, %rd94;
	@%p64 bra 	$L__BB0_130;
	add.s32 	%r557, %r617, %r4;
	cvt.u64.u32 	%rd14, %r557;
	max.u64 	%rd50, %rd36, %rd14;
	setp.gt.u64 	%p65, %rd36, %rd14;
	selp.u64 	%rd15, 1, 0, %p65;
	add.s64 	%rd51, %rd15, %rd14;
	sub.s64 	%rd16, %rd50, %rd51;
	cvt.u64.u32 	%rd17, %r4;
	and.b64  	%rd52, %rd16, -4294967296;
	setp.ne.s64 	%p66, %rd52, 0;
	@%p66 bra 	$L__BB0_119;
	cvt.u32.u64 	%r978, %rd17;
	cvt.u32.u64 	%r979, %rd16;
	div.u32 	%r980, %r979, %r978;
	cvt.u64.u32 	%rd93, %r980;
	bra.uni 	$L__BB0_120;
$L__BB0_119:
	div.u64 	%rd93, %rd16, %rd17;
$L__BB0_120:
	add.s64 	%rd21, %rd93, %rd15;
	and.b64  	%rd22, %rd21, 3;
	add.s32 	%r558, %r557, %r4;
	add.s32 	%r559, %r558, %r4;
	mov.u32 	%r981, %nctaid.x;
	mul.lo.s32 	%r560, %r981, %r1;
$L__BB0_121:
	mov.u32 	%r564, %r1121;
	mov.u32 	%r563, %r1120;
	mov.u32 	%r562, %r1119;
	mov.u32 	%r561, %r1421;
	setp.le.u64 	%p67, %rd36, %rd5;
	@%p67 bra 	$L__BB0_129;
	setp.eq.s64 	%p68, %rd22, 3;
	mul.lo.s64 	%rd24, %rd94, %rd36;
	mov.u32 	%r1421, %r561;
	mov.u32 	%r1402, %r562;
	mov.u32 	%r1403, %r563;
	mov.u32 	%r1121, %r564;
	mov.u64 	%rd95, %rd5;
	mov.u32 	%r1407, %r617;
	@%p68 bra 	$L__BB0_126;
	setp.eq.s64 	%p69, %rd22, 0;
	shr.u32 	%r983, %r1123, 2;
	xor.b32  	%r984, %r983, %r1123;
	shl.b32 	%r985, %r562, 4;
	shl.b32 	%r986, %r984, 1;
	xor.b32  	%r987, %r986, %r985;
	xor.b32  	%r988, %r987, %r984;
	xor.b32  	%r568, %r988, %r562;
	add.s32 	%r989, %r561, %r568;
	add.s32 	%r990, %r989, 362437;
	cvt.rn.f32.u32 	%f1, %r990;
	fma.rn.f32 	%f2, %f1, 0f2F800000, 0f2F000000;
	add.s64 	%rd53, %rd24, %rd5;
	shl.b64 	%rd54, %rd53, 2;
	add.s64 	%rd55, %rd3, %rd54;
	st.global.f32 	[%rd55], %f2;
	shr.u32 	%r991, %r1122, 2;
	xor.b32  	%r992, %r991, %r1122;
	shl.b32 	%r993, %r568, 4;
	shl.b32 	%r994, %r992, 1;
	xor.b32  	%r995, %r994, %r993;
	xor.b32  	%r996, %r995, %r992;
	xor.b32  	%r569, %r996, %r568;
	add.s32 	%r1421, %r561, 724874;
	add.s32 	%r997, %r569, %r1421;
	cvt.rn.f32.u32 	%f3, %r997;
	fma.rn.f32 	%f4, %f3, 0f2F800000, 0f2F000000;
	add.s64 	%rd56, %rd2, %rd54;
	st.global.f32 	[%rd56], %f4;
	add.s64 	%rd57, %rd1, %rd54;
	mov.b32 	%r998, 0;
	st.global.u32 	[%rd57], %r998;
	mov.u32 	%r1402, %r569;
	mov.u32 	%r1403, %r568;
	mov.u32 	%r1121, %r562;
	mov.u32 	%r1122, %r563;
	mov.u32 	%r1123, %r564;
	mov.u64 	%rd95, %rd14;
	mov.u32 	%r1407, %r557;
	mov.u32 	%r1120, %r568;
	mov.u32 	%r1119, %r569;
	@%p69 bra 	$L__BB0_126;
	cvt.u64.u32 	%rd95, %r558;
	setp.eq.s64 	%p70, %rd22, 1;
	shr.u32 	%r999, %r564, 2;
	xor.b32  	%r1000, %r999, %r564;
	shl.b32 	%r1001, %r569, 4;
	shl.b32 	%r1002, %r1000, 1;
	xor.b32  	%r1003, %r1002, %r1001;
	xor.b32  	%r1004, %r1003, %r1000;
	xor.b32  	%r1120, %r1004, %r569;
	add.s32 	%r1005, %r561, %r1120;
	add.s32 	%r1006, %r1005, 1087311;
	cvt.rn.f32.u32 	%f5, %r1006;
	fma.rn.f32 	%f6, %f5, 0f2F800000, 0f2F000000;
	add.s64 	%rd58, %rd24, %rd14;
	shl.b64 	%rd59, %rd58, 2;
	add.s64 	%rd60, %rd3, %rd59;
	st.global.f32 	[%rd60], %f6;
	shr.u32 	%r1007, %r563, 2;
	xor.b32  	%r1008, %r1007, %r563;
	shl.b32 	%r1009, %r1120, 4;
	shl.b32 	%r1010, %r1008, 1;
	xor.b32  	%r1011, %r1010, %r1009;
	xor.b32  	%r1012, %r1011, %r1008;
	xor.b32  	%r1119, %r1012, %r1120;
	add.s32 	%r1421, %r561, 1449748;
	add.s32 	%r1013, %r1119, %r1421;
	cvt.rn.f32.u32 	%f7, %r1013;
	fma.rn.f32 	%f8, %f7, 0f2F800000, 0f2F000000;
	add.s64 	%rd61, %rd2, %rd59;
	st.global.f32 	[%rd61], %f8;
	add.s64 	%rd62, %rd1, %rd59;
	mov.b32 	%r1014, 0;
	st.global.u32 	[%rd62], %r1014;
	mov.u32 	%r1402, %r1119;
	mov.u32 	%r1403, %r1120;
	mov.u32 	%r1121, %r569;
	mov.u32 	%r1122, %r568;
	mov.u32 	%r1123, %r562;
	mov.u32 	%r1407, %r558;
	@%p70 bra 	$L__BB0_126;
	cvt.u64.u32 	%rd95, %r559;
	shr.u32 	%r1015, %r562, 2;
	xor.b32  	%r1016, %r1015, %r562;
	shl.b32 	%r1017, %r1119, 4;
	shl.b32 	%r1018, %r1016, 1;
	xor.b32  	%r1019, %r1018, %r1017;
	xor.b32  	%r1020, %r1019, %r1016;
	xor.b32  	%r1403, %r1020, %r1119;
	add.s32 	%r1021, %r561, %r1403;
	add.s32 	%r1022, %r1021, 1812185;
	cvt.rn.f32.u32 	%f9, %r1022;
	fma.rn.f32 	%f10, %f9, 0f2F800000, 0f2F000000;
	cvt.u64.u32 	%rd63, %r558;
	add.s64 	%rd64, %rd24, %rd63;
	shl.b64 	%rd65, %rd64, 2;
	add.s64 	%rd66, %rd3, %rd65;
	st.global.f32 	[%rd66], %f10;
	shr.u32 	%r1023, %r568, 2;
	xor.b32  	%r1024, %r1023, %r568;
	shl.b32 	%r1025, %r1403, 4;
	shl.b32 	%r1026, %r1024, 1;
	xor.b32  	%r1027, %r1026, %r1025;
	xor.b32  	%r1028, %r1027, %r1024;
	xor.b32  	%r1402, %r1028, %r1403;
	add.s32 	%r1421, %r561, 2174622;
	add.s32 	%r1029, %r1402, %r1421;
	cvt.rn.f32.u32 	%f11, %r1029;
	fma.rn.f32 	%f12, %f11, 0f2F800000, 0f2F000000;
	add.s64 	%rd67, %rd2, %rd65;
	st.global.f32 	[%rd67], %f12;
	add.s64 	%rd68, %rd1, %rd65;
	mov.b32 	%r1030, 0;
	st.global.u32 	[%rd68], %r1030;
	mov.u32 	%r1121, %r1119;
	mov.u32 	%r1122, %r1120;
	mov.u32 	%r1123, %r569;
	mov.u32 	%r1407, %r559;
	mov.u32 	%r1120, %r1403;
	mov.u32 	%r1119, %r1402;
$L__BB0_126:
	setp.lt.u64 	%p71, %rd21, 3;
	@%p71 bra 	$L__BB0_129;
	mov.u32 	%r1119, %r1402;
	mov.u32 	%r1120, %r1403;
$L__BB0_128:
	shr.u32 	%r1031, %r1123, 2;
	xor.b32  	%r1032, %r1031, %r1123;
	shl.b32 	%r1033, %r1119, 4;
	shl.b32 	%r1034, %r1032, 1;
	xor.b32  	%r1035, %r1034, %r1033;
	xor.b32  	%r1036, %r1035, %r1032;
	xor.b32  	%r1037, %r1036, %r1119;
	add.s32 	%r1038, %r1421, %r1037;
	add.s32 	%r1039, %r1038, 362437;
	cvt.rn.f32.u32 	%f13, %r1039;
	fma.rn.f32 	%f14, %f13, 0f2F800000, 0f2F000000;
	add.s64 	%rd69, %rd95, %rd24;
	shl.b64 	%rd70, %rd69, 2;
	add.s64 	%rd71, %rd3, %rd70;
	st.global.f32 	[%rd71], %f14;
	shr.u32 	%r1040, %r1122, 2;
	xor.b32  	%r1041, %r1040, %r1122;
	shl.b32 	%r1042, %r1037, 4;
	shl.b32 	%r1043, %r1041, 1;
	xor.b32  	%r1044, %r1043, %r1042;
	xor.b32  	%r1045, %r1044, %r1041;
	xor.b32  	%r1046, %r1045, %r1037;
	add.s32 	%r1047, %r1421, %r1046;
	add.s32 	%r1048, %r1047, 724874;
	cvt.rn.f32.u32 	%f15, %r1048;
	fma.rn.f32 	%f16, %f15, 0f2F800000, 0f2F000000;
	add.s64 	%rd72, %rd2, %rd70;
	st.global.f32 	[%rd72], %f16;
	add.s64 	%rd73, %rd1, %rd70;
	mov.b32 	%r1049, 0;
	st.global.u32 	[%rd73], %r1049;
	add.s32 	%r1050, %r1407, %r4;
	cvt.u64.u32 	%rd74, %r1050;
	shr.u32 	%r1051, %r1121, 2;
	xor.b32  	%r1052, %r1051, %r1121;
	shl.b32 	%r1053, %r1046, 4;
	shl.b32 	%r1054, %r1052, 1;
	xor.b32  	%r1055, %r1054, %r1053;
	xor.b32  	%r1056, %r1055, %r1052;
	xor.b32  	%r1057, %r1056, %r1046;
	add.s32 	%r1058, %r1421, %r1057;
	add.s32 	%r1059, %r1058, 1087311;
	cvt.rn.f32.u32 	%f17, %r1059;
	fma.rn.f32 	%f18, %f17, 0f2F800000, 0f2F000000;
	add.s64 	%rd75, %rd24, %rd74;
	shl.b64 	%rd76, %rd75, 2;
	add.s64 	%rd77, %rd3, %rd76;
	st.global.f32 	[%rd77], %f18;
	shr.u32 	%r1060, %r1120, 2;
	xor.b32  	%r1061, %r1060, %r1120;
	shl.b32 	%r1062, %r1057, 4;
	shl.b32 	%r1063, %r1061, 1;
	xor.b32  	%r1064, %r1063, %r1062;
	xor.b32  	%r1065, %r1064, %r1061;
	xor.b32  	%r1123, %r1065, %r1057;
	add.s32 	%r1066, %r1421, %r1123;
	add.s32 	%r1067, %r1066, 1449748;
	cvt.rn.f32.u32 	%f19, %r1067;
	fma.rn.f32 	%f20, %f19, 0f2F800000, 0f2F000000;
	add.s64 	%rd78, %rd2, %rd76;
	st.global.f32 	[%rd78], %f20;
	add.s64 	%rd79, %rd1, %rd76;
	st.global.u32 	[%rd79], %r1049;
	add.s32 	%r1068, %r1050, %r4;
	cvt.u64.u32 	%rd80, %r1068;
	shr.u32 	%r1069, %r1119, 2;
	xor.b32  	%r1070, %r1069, %r1119;
	shl.b32 	%r1071, %r1123, 4;
	shl.b32 	%r1072, %r1070, 1;
	xor.b32  	%r1073, %r1072, %r1071;
	xor.b32  	%r1074, %r1073, %r1070;
	xor.b32  	%r1122, %r1074, %r1123;
	add.s32 	%r1075, %r1421, %r1122;
	add.s32 	%r1076, %r1075, 1812185;
	cvt.rn.f32.u32 	%f21, %r1076;
	fma.rn.f32 	%f22, %f21, 0f2F800000, 0f2F000000;
	add.s64 	%rd81, %rd24, %rd80;
	shl.b64 	%rd82, %rd81, 2;
	add.s64 	%rd83, %rd3, %rd82;
	st.global.f32 	[%rd83], %f22;
	shr.u32 	%r1077, %r1037, 2;
	xor.b32  	%r1078, %r1077, %r1037;
	shl.b32 	%r1079, %r1122, 4;
	shl.b32 	%r1080, %r1078, 1;
	xor.b32  	%r1081, %r1080, %r1079;
	xor.b32  	%r1082, %r1081, %r1078;
	xor.b32  	%r1121, %r1082, %r1122;
	add.s32 	%r1083, %r1421, %r1121;
	add.s32 	%r1084, %r1083, 2174622;
	cvt.rn.f32.u32 	%f23, %r1084;
	fma.rn.f32 	%f24, %f23, 0f2F800000, 0f2F000000;
	add.s64 	%rd84, %rd2, %rd82;
	st.global.f32 	[%rd84], %f24;
	add.s64 	%rd85, %rd1, %rd82;
	st.global.u32 	[%rd85], %r1049;
	add.s32 	%r1085, %r1068, %r4;
	cvt.u64.u32 	%rd86, %r1085;
	shr.u32 	%r1086, %r1046, 2;
	xor.b32  	%r1087, %r1086, %r1046;
	shl.b32 	%r1088, %r1121, 4;
	shl.b32 	%r1089, %r1087, 1;
	xor.b32  	%r1090, %r1089, %r1088;
	xor.b32  	%r1091, %r1090, %r1087;
	xor.b32  	%r1120, %r1091, %r1121;
	add.s32 	%r1092, %r1421, %r1120;
	add.s32 	%r1093, %r1092, 2537059;
	cvt.rn.f32.u32 	%f25, %r1093;
	fma.rn.f32 	%f26, %f25, 0f2F800000, 0f2F000000;
	add.s64 	%rd87, %rd24, %rd86;
	shl.b64 	%rd88, %rd87, 2;
	add.s64 	%rd89, %rd3, %rd88;
	st.global.f32 	[%rd89], %f26;
	shr.u32 	%r1094, %r1057, 2;
	xor.b32  	%r1095, %r1094, %r1057;
	shl.b32 	%r1096, %r1120, 4;
	shl.b32 	%r1097, %r1095, 1;
	xor.b32  	%r1098, %r1097, %r1096;
	xor.b32  	%r1099, %r1098, %r1095;
	xor.b32  	%r1119, %r1099, %r1120;
	add.s32 	%r1421, %r1421, 2899496;
	add.s32 	%r1100, %r1119, %r1421;
	cvt.rn.f32.u32 	%f27, %r1100;
	fma.rn.f32 	%f28, %f27, 0f2F800000, 0f2F000000;
	add.s64 	%rd90, %rd2, %rd88;
	st.global.f32 	[%rd90], %f28;
	add.s64 	%rd91, %rd1, %rd88;
	st.global.u32 	[%rd91], %r1049;
	add.s32 	%r1407, %r1085, %r4;
	cvt.u64.u32 	%rd95, %r1407;
	setp.gt.u64 	%p72, %rd36, %rd95;
	@%p72 bra 	$L__BB0_128;
$L__BB0_129:
	add.s32 	%r1400, %r1400, %r560;
	cvt.s64.s32 	%rd94, %r1400;
	setp.gt.u64 	%p73, %rd36, %rd94;
	@%p73 bra 	$L__BB0_121;
$L__BB0_130:
	ret;

}
	// .globl	_Z6MatMulPfPKfS1_m
.visible .entry _Z6MatMulPfPKfS1_m(
	.param .u64 .ptr .align 1 _Z6MatMulPfPKfS1_m_param_0,
	.param .u64 .ptr .align 1 _Z6MatMulPfPKfS1_m_param_1,
	.param .u64 .ptr .align 1 _Z6MatMulPfPKfS1_m_param_2,
	.param .u64 _Z6MatMulPfPKfS1_m_param_3
)
{
	.reg .pred 	%p<13>;
	.reg .b32 	%r<19>;
	.reg .b32 	%f<67>;
	.reg .b64 	%rd<108>;

	ld.param.u64 	%rd28, [_Z6MatMulPfPKfS1_m_param_0];
	ld.param.u64 	%rd30, [_Z6MatMulPfPKfS1_m_param_1];
	ld.param.u64 	%rd31, [_Z6MatMulPfPKfS1_m_param_2];
	ld.param.u64 	%rd29, [_Z6MatMulPfPKfS1_m_param_3];
	cvta.to.global.u64 	%rd1, %rd31;
	cvta.to.global.u64 	%rd2, %rd30;
	mov.u32 	%r11, %tid.x;
	mov.u32 	%r12, %ctaid.x;
	mov.u32 	%r1, %ntid.x;
	mad.lo.s32 	%r17, %r12, %r1, %r11;
	mov.u32 	%r13, %tid.y;
	mov.u32 	%r14, %ctaid.y;
	mov.u32 	%r3, %ntid.y;
	mad.lo.s32 	%r4, %r14, %r3, %r13;
	cvt.s64.s32 	%rd100, %r17;
	setp.le.u64 	%p1, %rd29, %rd100;
	@%p1 bra 	$L__BB1_17;
	and.b64  	%rd4, %rd29, 7;
	and.b64  	%rd5, %rd29, -8;
	shl.b64 	%rd6, %rd29, 5;
	shl.b64 	%rd7, %rd29, 2;
	mov.u32 	%r15, %nctaid.y;
	mul.lo.s32 	%r5, %r15, %r3;
	mov.u32 	%r16, %nctaid.x;
	mul.lo.s32 	%r6, %r16, %r1;
	cvta.to.global.u64 	%rd8, %rd28;
$L__BB1_2:
	cvt.u64.u32 	%rd101, %r4;
	setp.le.u64 	%p2, %rd29, %rd101;
	@%p2 bra 	$L__BB1_16;
	mul.lo.s64 	%rd11, %rd100, %rd29;
	mad.lo.s64 	%rd32, %rd7, %rd100, %rd2;
	add.s64 	%rd12, %rd32, 16;
	mov.u32 	%r18, %r4;
$L__BB1_4:
	setp.lt.u64 	%p3, %rd29, 8;
	mov.f32 	%f66, 0f00000000;
	mov.b64 	%rd106, 0;
	@%p3 bra 	$L__BB1_7;
	shl.b64 	%rd34, %rd101, 2;
	add.s64 	%rd103, %rd1, %rd34;
	mov.f32 	%f66, 0f00000000;
	mov.u64 	%rd102, %rd12;
	mov.u64 	%rd104, %rd5;
$L__BB1_6:
	.pragma "nounroll";
	ld.global.f32 	%f16, [%rd102+-16];
	ld.global.f32 	%f17, [%rd103];
	fma.rn.f32 	%f18, %f16, %f17, %f66;
	ld.global.f32 	%f19, [%rd102+-12];
	add.s64 	%rd35, %rd103, %rd7;
	ld.global.f32 	%f20, [%rd35];
	fma.rn.f32 	%f21, %f19, %f20, %f18;
	ld.global.f32 	%f22, [%rd102+-8];
	add.s64 	%rd36, %rd35, %rd7;
	ld.global.f32 	%f23, [%rd36];
	fma.rn.f32 	%f24, %f22, %f23, %f21;
	ld.global.f32 	%f25, [%rd102+-4];
	add.s64 	%rd37, %rd36, %rd7;
	ld.global.f32 	%f26, [%rd37];
	fma.rn.f32 	%f27, %f25, %f26, %f24;
	ld.global.f32 	%f28, [%rd102];
	add.s64 	%rd38, %rd37, %rd7;
	ld.global.f32 	%f29, [%rd38];
	fma.rn.f32 	%f30, %f28, %f29, %f27;
	ld.global.f32 	%f31, [%rd102+4];
	add.s64 	%rd39, %rd38, %rd7;
	ld.global.f32 	%f32, [%rd39];
	fma.rn.f32 	%f33, %f31, %f32, %f30;
	ld.global.f32 	%f34, [%rd102+8];
	add.s64 	%rd40, %rd39, %rd7;
	ld.global.f32 	%f35, [%rd40];
	fma.rn.f32 	%f36, %f34, %f35, %f33;
	ld.global.f32 	%f37, [%rd102+12];
	add.s64 	%rd41, %rd40, %rd7;
	ld.global.f32 	%f38, [%rd41];
	fma.rn.f32 	%f66, %f37, %f38, %f36;
	add.s64 	%rd104, %rd104, -8;
	add.s64 	%rd103, %rd103, %rd6;
	add.s64 	%rd102, %rd102, 32;
	setp.ne.s64 	%p4, %rd104, 0;
	mov.u64 	%rd106, %rd5;
	@%p4 bra 	$L__BB1_6;
$L__BB1_7:
	setp.eq.s64 	%p5, %rd4, 0;
	@%p5 bra 	$L__BB1_15;
	add.s64 	%rd42, %rd4, -1;
	setp.lt.u64 	%p6, %rd42, 3;
	@%p6 bra 	$L__BB1_10;
	add.s64 	%rd43, %rd106, %rd11;
	shl.b64 	%rd44, %rd43, 2;
	add.s64 	%rd45, %rd2, %rd44;
	ld.global.f32 	%f40, [%rd45];
	mad.lo.s64 	%rd46, %rd106, %rd29, %rd101;
	shl.b64 	%rd47, %rd46, 2;
	add.s64 	%rd48, %rd1, %rd47;
	ld.global.f32 	%f41, [%rd48];
	fma.rn.f32 	%f42, %f40, %f41, %f66;
	add.s64 	%rd49, %rd106, 1;
	and.b64  	%rd50, %rd49, 4294967295;
	add.s64 	%rd51, %rd50, %rd11;
	shl.b64 	%rd52, %rd51, 2;
	add.s64 	%rd53, %rd2, %rd52;
	ld.global.f32 	%f43, [%rd53];
	mad.lo.s64 	%rd54, %rd50, %rd29, %rd101;
	shl.b64 	%rd55, %rd54, 2;
	add.s64 	%rd56, %rd1, %rd55;
	ld.global.f32 	%f44, [%rd56];
	fma.rn.f32 	%f45, %f43, %f44, %f42;
	add.s64 	%rd57, %rd106, 2;
	and.b64  	%rd58, %rd57, 4294967295;
	add.s64 	%rd59, %rd58, %rd11;
	shl.b64 	%rd60, %rd59, 2;
	add.s64 	%rd61, %rd2, %rd60;
	ld.global.f32 	%f46, [%rd61];
	mad.lo.s64 	%rd62, %rd58, %rd29, %rd101;
	shl.b64 	%rd63, %rd62, 2;
	add.s64 	%rd64, %rd1, %rd63;
	ld.global.f32 	%f47, [%rd64];
	fma.rn.f32 	%f48, %f46, %f47, %f45;
	add.s64 	%rd65, %rd106, 3;
	and.b64  	%rd66, %rd65, 4294967295;
	add.s64 	%rd67, %rd66, %rd11;
	shl.b64 	%rd68, %rd67, 2;
	add.s64 	%rd69, %rd2, %rd68;
	ld.global.f32 	%f49, [%rd69];
	mad.lo.s64 	%rd70, %rd66, %rd29, %rd101;
	shl.b64 	%rd71, %rd70, 2;
	add.s64 	%rd72, %rd1, %rd71;
	ld.global.f32 	%f50, [%rd72];
	fma.rn.f32 	%f66, %f49, %f50, %f48;
	add.s64 	%rd73, %rd106, 4;
	and.b64  	%rd106, %rd73, 4294967295;
$L__BB1_10:
	and.b64  	%rd74, %rd29, 3;
	setp.eq.s64 	%p7, %rd74, 0;
	@%p7 bra 	$L__BB1_15;
	setp.eq.s64 	%p8, %rd74, 1;
	@%p8 bra 	$L__BB1_13;
	add.s64 	%rd75, %rd106, %rd11;
	shl.b64 	%rd76, %rd75, 2;
	add.s64 	%rd77, %rd2, %rd76;
	ld.global.f32 	%f52, [%rd77];
	mad.lo.s64 	%rd78, %rd106, %rd29, %rd101;
	shl.b64 	%rd79, %rd78, 2;
	add.s64 	%rd80, %rd1, %rd79;
	ld.global.f32 	%f53, [%rd80];
	fma.rn.f32 	%f54, %f52, %f53, %f66;
	add.s64 	%rd81, %rd106, 1;
	and.b64  	%rd82, %rd81, 4294967295;
	add.s64 	%rd83, %rd82, %rd11;
	shl.b64 	%rd84, %rd83, 2;
	add.s64 	%rd85, %rd2, %rd84;
	ld.global.f32 	%f55, [%rd85];
	mad.lo.s64 	%rd86, %rd82, %rd29, %rd101;
	shl.b64 	%rd87, %rd86, 2;
	add.s64 	%rd88, %rd1, %rd87;
	ld.global.f32 	%f56, [%rd88];
	fma.rn.f32 	%f66, %f55, %f56, %f54;
	add.s64 	%rd89, %rd106, 2;
	and.b64  	%rd106, %rd89, 4294967295;
$L__BB1_13:
	and.b64  	%rd90, %rd29, 1;
	setp.eq.b64 	%p9, %rd90, 1;
	not.pred 	%p10, %p9;
	@%p10 bra 	$L__BB1_15;
	add.s64 	%rd91, %rd106, %rd11;
	shl.b64 	%rd92, %rd91, 2;
	add.s64 	%rd93, %rd2, %rd92;
	ld.global.f32 	%f57, [%rd93];
	mad.lo.s64 	%rd94, %rd106, %rd29, %rd101;
	shl.b64 	%rd95, %rd94, 2;
	add.s64 	%rd96, %rd1, %rd95;
	ld.global.f32 	%f58, [%rd96];
	fma.rn.f32 	%f66, %f57, %f58, %f66;
$L__BB1_15:
	add.s64 	%rd97, %rd101, %rd11;
	shl.b64 	%rd98, %rd97, 2;
	add.s64 	%rd99, %rd8, %rd98;
	st.global.f32 	[%rd99], %f66;
	add.s32 	%r18, %r18, %r5;
	cvt.u64.u32 	%rd101, %r18;
	setp.gt.u64 	%p11, %rd29, %rd101;
	@%p11 bra 	$L__BB1_4;
$L__BB1_16:
	add.s32 	%r17, %r17, %r6;
	cvt.s64.s32 	%rd100, %r17;
	setp.gt.u64 	%p12, %rd29, %rd100;
	@%p12 bra 	$L__BB1_2;
$L__BB1_17:
	ret;

}


// ===== COMPILED SASS (sm_100) =====

	.target	sm_100

	.elftype	@"ET_EXEC"


//--------------------- .note.nv.tkinfo           --------------------------
	.section	.note.nv.tkinfo,"",@"SHT_NOTE"
	.sectionflags	@"SHF_NOTE_NV_TKINFO"
	.tkinfo
        /*0018*/ 	.word	0x00000002
        /*0030*/ 	.string	""
        /*0030*/ 	.string	"ptxas"
        /*0030*/ 	.string	"Cuda compilation tools, release 13.0, V13.0.88"
        /*0030*/ 	.string	"Build cuda_13.0.r13.0/compiler.36424714_0"
        /*0030*/ 	.string	"-arch sm_100 -m 64 "



//--------------------- .note.nv.cuinfo           --------------------------
	.section	.note.nv.cuinfo,"",@"SHT_NOTE"
	.sectionflags	@"SHF_NOTE_NV_CUINFO"
        /*0018*/ 	.short	0x0002
        /*001a*/ 	.short	0x0064
        /*001c*/ 	.short	0x0082
	.zero		2


//--------------------- .nv.info                  --------------------------
	.section	.nv.info,"",@"SHT_CUDA_INFO"
	.align	4


	//----- nvinfo : EIATTR_REGCOUNT
	.align		4
        /*0000*/ 	.byte	0x04, 0x2f
        /*0002*/ 	.short	(.L_10 - .L_9)
	.align		4
.L_9:
        /*0004*/ 	.word	index@(_Z18InitializeMatricesPfS_S_my)
        /*0008*/ 	.word	0x00000028


	//----- nvinfo : EIATTR_FRAME_SIZE
	.align		4
.L_10:
        /*000c*/ 	.byte	0x04, 0x11
        /*000e*/ 	.short	(.L_12 - .L_11)
	.align		4
.L_11:
        /*0010*/ 	.word	index@($__internal_0_$__cuda_sm20_div_u64)
        /*0014*/ 	.word	0x00000030


	//----- nvinfo : EIATTR_FRAME_SIZE
	.align		4
.L_12:
        /*0018*/ 	.byte	0x04, 0x11
        /*001a*/ 	.short	(.L_14 - .L_13)
	.align		4
.L_13:
        /*001c*/ 	.word	index@(_Z18InitializeMatricesPfS_S_my)
        /*0020*/ 	.word	0x00000030


	//----- nvinfo : EIATTR_REGCOUNT
	.align		4
.L_14:
        /*0024*/ 	.byte	0x04, 0x2f
        /*0026*/ 	.short	(.L_16 - .L_15)
	.align		4
.L_15:
        /*0028*/ 	.word	index@(_Z6MatMulPfPKfS1_m)
        /*002c*/ 	.word	0x00000020


	//----- nvinfo : EIATTR_FRAME_SIZE
	.align		4
.L_16:
        /*0030*/ 	.byte	0x04, 0x11
        /*0032*/ 	.short	(.L_18 - .L_17)
	.align		4
.L_17:
        /*0034*/ 	.word	index@(_Z6MatMulPfPKfS1_m)
        /*0038*/ 	.word	0x00000000


	//----- nvinfo : EIATTR_MIN_STACK_SIZE
	.align		4
.L_18:
        /*003c*/ 	.byte	0x04, 0x12
        /*003e*/ 	.short	(.L_20 - .L_19)
	.align		4
.L_19:
        /*0040*/ 	.word	index@(_Z6MatMulPfPKfS1_m)
        /*0044*/ 	.word	0x00000000


	//----- nvinfo : EIATTR_MIN_STACK_SIZE
	.align		4
.L_20:
        /*0048*/ 	.byte	0x04, 0x12
        /*004a*/ 	.short	(.L_22 - .L_21)
	.align		4
.L_21:
        /*004c*/ 	.word	index@(_Z18InitializeMatricesPfS_S_my)
        /*0050*/ 	.word	0x00000030
.L_22:


//--------------------- .nv.compat                --------------------------
	.section	.nv.compat,"",@"SHT_CUDA_COMPAT_INFO"
	.align	4
        /*0000*/ 	.byte	0x02, 0x09, 0x00, 0x00, 0x02, 0x02, 0x01, 0x00, 0x02, 0x05, 0x05, 0x00, 0x03, 0x07, 0x01, 0x01
        /*0010*/ 	.byte	0x02, 0x03, 0x00, 0x00, 0x02, 0x06, 0x01, 0x00, 0x04, 0x0b, 0x08, 0x00, 0x09, 0x00, 0x00, 0x00
        /*0020*/ 	.byte	0x00, 0x00, 0x00, 0x00


//--------------------- .nv.info._Z6MatMulPfPKfS1_m --------------------------
	.section	.nv.info._Z6MatMulPfPKfS1_m,"",@"SHT_CUDA_INFO"
	.sectionflags	@""
	.align	4


	//----- nvinfo : EIATTR_CUDA_API_VERSION
	.align		4
        /*0000*/ 	.byte	0x04, 0x37
        /*0002*/ 	.short	(.L_24 - .L_23)
.L_23:
        /*0004*/ 	.word	0x00000082


	//----- nvinfo : EIATTR_KPARAM_INFO
	.align		4
.L_24:
        /*0008*/ 	.byte	0x04, 0x17
        /*000a*/ 	.short	(.L_26 - .L_25)
.L_25:
        /*000c*/ 	.word	0x00000000
        /*0010*/ 	.short	0x0003
        /*0012*/ 	.short	0x0018
        /*0014*/ 	.byte	0x00, 0xf0, 0x21, 0x00


	//----- nvinfo : EIATTR_KPARAM_INFO
	.align		4
.L_26:
        /*0018*/ 	.byte	0x04, 0x17
        /*001a*/ 	.short	(.L_28 - .L_27)
.L_27:
        /*001c*/ 	.word	0x00000000
        /*0020*/ 	.short	0x0002
        /*0022*/ 	.short	0x0010
        /*0024*/ 	.byte	0x00, 0xf5, 0x21, 0x00


	//----- nvinfo : EIATTR_KPARAM_INFO
	.align		4
.L_28:
        /*0028*/ 	.byte	0x04, 0x17
        /*002a*/ 	.short	(.L_30 - .L_29)
.L_29:
        /*002c*/ 	.word	0x00000000
        /*0030*/ 	.short	0x0001
        /*0032*/ 	.short	0x0008
        /*0034*/ 	.byte	0x00, 0xf5, 0x21, 0x00


	//----- nvinfo : EIATTR_KPARAM_INFO
	.align		4
.L_30:
        /*0038*/ 	.byte	0x04, 0x17
        /*003a*/ 	.short	(.L_32 - .L_31)
.L_31:
        /*003c*/ 	.word	0x00000000
        /*0040*/ 	.short	0x0000
        /*0042*/ 	.short	0x0000
        /*0044*/ 	.byte	0x00, 0xf5, 0x21, 0x00


	//----- nvinfo : EIATTR_SPARSE_MMA_MASK
	.align		4
.L_32:
        /*0048*/ 	.byte	0x03, 0x50
        /*004a*/ 	.short	0x0000


	//----- nvinfo : EIATTR_MAXREG_COUNT
	.align		4
        /*004c*/ 	.byte	0x03, 0x1b
        /*004e*/ 	.short	0x00ff


	//----- nvinfo : EIATTR_MERCURY_ISA_VERSION
	.align		4
        /*0050*/ 	.byte	0x03, 0x5f
        /*0052*/ 	.short	0x0101


	//----- nvinfo : EIATTR_VRC_CTA_INIT_COUNT
	.align		4
        /*0054*/ 	.byte	0x02, 0x4a
	.zero		1
	.zero		1


	//----- nvinfo : EIATTR_EXIT_INSTR_OFFSETS
	.align		4
        /*0058*/ 	.byte	0x04, 0x1c
        /*005a*/ 	.short	(.L_34 - .L_33)


	//   ....[0]....
.L_33:
        /*005c*/ 	.word	0x000000f0


	//   ....[1]....
        /*0060*/ 	.word	0x000011c0


	//----- nvinfo : EIATTR_CRS_STACK_SIZE
	.align		4
.L_34:
        /*0064*/ 	.byte	0x04, 0x1e
        /*0066*/ 	.short	(.L_36 - .L_35)
.L_35:
        /*0068*/ 	.word	0x00000000


	//----- nvinfo : EIATTR_CBANK_PARAM_SIZE
	.align		4
.L_36:
        /*006c*/ 	.byte	0x03, 0x19
        /*006e*/ 	.short	0x0020


	//----- nvinfo : EIATTR_PARAM_CBANK
	.align		4
        /*0070*/ 	.byte	0x04, 0x0a
        /*0072*/ 	.short	(.L_38 - .L_37)
	.align		4
.L_37:
        /*0074*/ 	.word	index@(.nv.constant0._Z6MatMulPfPKfS1_m)
        /*0078*/ 	.short	0x0380
        /*007a*/ 	.short	0x0020


	//----- nvinfo : EIATTR_SW_WAR
	.align		4
.L_38:
        /*007c*/ 	.byte	0x04, 0x36
        /*007e*/ 	.short	(.L_40 - .L_39)
.L_39:
        /*0080*/ 	.word	0x00000008
.L_40:


//--------------------- .nv.info._Z18InitializeMatricesPfS_S_my --------------------------
	.section	.nv.info._Z18InitializeMatricesPfS_S_my,"",@"SHT_CUDA_INFO"
	.sectionflags	@""
	.align	4


	//----- nvinfo : EIATTR_CUDA_API_VERSION
	.align		4
        /*0000*/ 	.byte	0x04, 0x37
        /*0002*/ 	.short	(.L_42 - .L_41)
.L_41:
        /*0004*/ 	.word	0x00000082


	//----- nvinfo : EIATTR_KPARAM_INFO
	.align		4
.L_42:
        /*0008*/ 	.byte	0x04, 0x17
        /*000a*/ 	.short	(.L_44 - .L_43)
.L_43:
        /*000c*/ 	.word	0x00000000
        /*0010*/ 	.short	0x0004
        /*0012*/ 	.short	0x0020
        /*0014*/ 	.byte	0x00, 0xf0, 0x21, 0x00


	//----- nvinfo : EIATTR_KPARAM_INFO
	.align		4
.L_44:
        /*0018*/ 	.byte	0x04, 0x17
        /*001a*/ 	.short	(.L_46 - .L_45)
.L_45:
        /*001c*/ 	.word	0x00000000
        /*0020*/ 	.short	0x0003
        /*0022*/ 	.short	0x0018
        /*0024*/ 	.byte	0x00, 0xf0, 0x21, 0x00


	//----- nvinfo : EIATTR_KPARAM_INFO
	.align		4
.L_46:
        /*0028*/ 	.byte	0x04, 0x17
        /*002a*/ 	.short	(.L_48 - .L_47)
.L_47:
        /*002c*/ 	.word	0x00000000
        /*0030*/ 	.short	0x0002
        /*0032*/ 	.short	0x0010
        /*0034*/ 	.byte	0x00, 0xf5, 0x21, 0x00


	//----- nvinfo : EIATTR_KPARAM_INFO
	.align		4
.L_48:
        /*0038*/ 	.byte	0x04, 0x17
        /*003a*/ 	.short	(.L_50 - .L_49)
.L_49:
        /*003c*/ 	.word	0x00000000
        /*0040*/ 	.short	0x0001
        /*0042*/ 	.short	0x0008
        /*0044*/ 	.byte	0x00, 0xf5, 0x21, 0x00


	//----- nvinfo : EIATTR_KPARAM_INFO
	.align		4
.L_50:
        /*0048*/ 	.byte	0x04, 0x17
        /*004a*/ 	.short	(.L_52 - .L_51)
.L_51:
        /*004c*/ 	.word	0x00000000
        /*0050*/ 	.short	0x0000
        /*0052*/ 	.short	0x0000
        /*0054*/ 	.byte	0x00, 0xf5, 0x21, 0x00


	//----- nvinfo : EIATTR_SPARSE_MMA_MASK
	.align		4
.L_52:
        /*0058*/ 	.byte	0x03, 0x50
        /*005a*/ 	.short	0x0000


	//----- nvinfo : EIATTR_MAXREG_COUNT
	.align		4
        /*005c*/ 	.byte	0x03, 0x1b
        /*005e*/ 	.short	0x00ff


	//----- nvinfo : EIATTR_MERCURY_ISA_VERSION
	.align		4
        /*0060*/ 	.byte	0x03, 0x5f
        /*0062*/ 	.short	0x0101


	//----- nvinfo : EIATTR_VRC_CTA_INIT_COUNT
	.align		4
        /*0064*/ 	.byte	0x02, 0x4a
	.zero		1
	.zero		1


	//----- nvinfo : EIATTR_EXIT_INSTR_OFFSETS
	.align		4
        /*0068*/ 	.byte	0x04, 0x1c
        /*006a*/ 	.short	(.L_54 - .L_53)


	//   ....[0]....
.L_53:
        /*006c*/ 	.word	0x000027b0


	//   ....[1]....
        /*0070*/ 	.word	0x00003de0


	//----- nvinfo : EIATTR_CRS_STACK_SIZE
	.align		4
.L_54:
        /*0074*/ 	.byte	0x04, 0x1e
        /*0076*/ 	.short	(.L_56 - .L_55)
.L_55:
        /*0078*/ 	.word	0x00000000


	//----- nvinfo : EIATTR_CBANK_PARAM_SIZE
	.align		4
.L_56:
        /*007c*/ 	.byte	0x03, 0x19
        /*007e*/ 	.short	0x0028


	//----- nvinfo : EIATTR_PARAM_CBANK
	.align		4
        /*0080*/ 	.byte	0x04, 0x0a
        /*0082*/ 	.short	(.L_58 - .L_57)
	.align		4
.L_57:
        /*0084*/ 	.word	index@(.nv.constant0._Z18InitializeMatricesPfS_S_my)
        /*0088*/ 	.short	0x0380
        /*008a*/ 	.short	0x0028


	//----- nvinfo : EIATTR_SW_WAR
	.align		4
.L_58:
        /*008c*/ 	.byte	0x04, 0x36
        /*008e*/ 	.short	(.L_60 - .L_59)
.L_59:
        /*0090*/ 	.word	0x00000008
.L_60:


//--------------------- .nv.callgraph             --------------------------
	.section	.nv.callgraph,"",@"SHT_CUDA_CALLGRAPH"
	.align	4
	.sectionentsize	8
	.align		4
        /*0000*/ 	.word	0x00000000
	.align		4
        /*0004*/ 	.word	0xffffffff
	.align		4
        /*0008*/ 	.word	0x00000000
	.align		4
        /*000c*/ 	.word	0xfffffffe
	.align		4
        /*0010*/ 	.word	0x00000000
	.align		4
        /*0014*/ 	.word	0xfffffffd
	.align		4
        /*0018*/ 	.word	0x00000000
	.align		4
        /*001c*/ 	.word	0xfffffffc


//--------------------- .nv.constant4             --------------------------
	.section	.nv.constant4,"a",@progbits
	.align	8
	.align		8
.nv.constant4:
        /*0000*/ 	.dword	precalc_xorwow_matrix
	.align		8
        /*0008*/ 	.dword	precalc_xorwow_offset_matrix
	.align		8
        /*0010*/ 	.dword	mrg32k3aM1
	.align		8
        /*0018*/ 	.dword	mrg32k3aM2
	.align		8
        /*0020*/ 	.dword	mrg32k3aM1SubSeq
	.align		8
        /*0028*/ 	.dword	mrg32k3aM2SubSeq
	.align		8
        /*0030*/ 	.dword	mrg32k3aM1Seq
	.align		8
        /*0038*/ 	.dword	mrg32k3aM2Seq


//--------------------- .nv.constant3             --------------------------
	.section	.nv.constant3,"a",@progbits
	.align	8
.nv.constant3:
	.type		__cr_lgamma_table,@object
	.size		__cr_lgamma_table,(.L_8 - __cr_lgamma_table)
__cr_lgamma_table:
        /*0000*/ 	.byte	0x00, 0x00, 0x00, 0x00, 0x00, 0x00, 0x00, 0x00, 0x00, 0x00, 0x00, 0x00, 0x00, 0x00, 0x00, 0x00
        /*0010*/ 	.byte	0xef, 0x39, 0xfa, 0xfe, 0x42, 0x2e, 0xe6, 0x3f, 0x02, 0x20, 0x2a, 0xfa, 0x0b, 0xab, 0xfc, 0x3f
        /*0020*/ 	.byte	0xf9, 0x2c, 0x92, 0x7c, 0xa7, 0x6c, 0x09, 0x40, 0xc9, 0x79, 0x44, 0x3c, 0x64, 0x26, 0x13, 0x40
        /*0030*/ 	.byte	0xca, 0x01, 0xcf, 0x3a, 0x27, 0x51, 0x1a, 0x40, 0x30, 0xcc, 0x2d, 0xf3, 0xe1, 0x0c, 0x21, 0x40
        /*0040*/ 	.byte	0x0d, 0xb7, 0xfc, 0x82, 0x8e, 0x35, 0x25, 0x40
.L_8:


//--------------------- .text._Z6MatMulPfPKfS1_m  --------------------------
	.section	.text._Z6MatMulPfPKfS1_m,"ax",@progbits
	.align	128
        .global         _Z6MatMulPfPKfS1_m
        .type           _Z6MatMulPfPKfS1_m,@function
        .size           _Z6MatMulPfPKfS1_m,(.L_x_32 - _Z6MatMulPfPKfS1_m)
        .other          _Z6MatMulPfPKfS1_m,@"STO_CUDA_ENTRY STV_DEFAULT"
_Z6MatMulPfPKfS1_m:
.text._Z6MatMulPfPKfS1_m:
[----:B------:R-:W-:Y:S01]  /*0000*/  LDC R1, c[0x0][0x37c] ;  /* 0x0000df00ff017b82 */ /* 0x000fe20000000800 */
[----:B------:R-:W0:Y:S01]  /*0010*/  S2R R3, SR_TID.X ;  /* 0x0000000000037919 */ /* 0x000e220000002100 */
[----:B------:R-:W1:Y:S06]  /*0020*/  LDCU UR7, c[0x0][0x360] ;  /* 0x00006c00ff0777ac */ /* 0x000e6c0008000800 */
[----:B------:R-:W0:Y:S01]  /*0030*/  S2UR UR4, SR_CTAID.X ;  /* 0x00000000000479c3 */ /* 0x000e220000002500 */
[----:B------:R-:W2:Y:S01]  /*0040*/  S2R R0, SR_TID.Y ;  /* 0x0000000000007919 */ /* 0x000ea20000002200 */
[----:B------:R-:W3:Y:S06]  /*0050*/  LDCU.64 UR14, c[0x0][0x398] ;  /* 0x00007300ff0e77ac */ /* 0x000eec0008000a00 */
[----:B------:R-:W0:Y:S01]  /*0060*/  LDC R2, c[0x0][0x360] ;  /* 0x0000d800ff027b82 */ /* 0x000e220000000800 */
[----:B------:R-:W4:Y:S07]  /*0070*/  LDCU UR6, c[0x0][0x364] ;  /* 0x00006c80ff0677ac */ /* 0x000f2e0008000800 */
[----:B------:R-:W2:Y:S08]  /*0080*/  S2UR UR5, SR_CTAID.Y ;  /* 0x00000000000579c3 */ /* 0x000eb00000002600 */
[----:B------:R-:W2:Y:S01]  /*0090*/  LDC R5, c[0x0][0x364] ;  /* 0x0000d900ff057b82 */ /* 0x000ea20000000800 */
[----:B0-----:R-:W-:-:S05]  /*00a0*/  IMAD R3, R2, UR4, R3 ;  /* 0x0000000402037c24 */ /* 0x001fca000f8e0203 */
[----:B---3--:R-:W-:Y:S02]  /*00b0*/  ISETP.GE.U32.AND P0, PT, R3, UR14, PT ;  /* 0x0000000e03007c0c */ /* 0x008fe4000bf06070 */
[----:B------:R-:W-:-:S04]  /*00c0*/  SHF.R.S32.HI R2, RZ, 0x1f, R3 ;  /* 0x0000001fff027819 */ /* 0x000fc80000011403 */
[----:B------:R-:W-:Y:S01]  /*00d0*/  ISETP.GE.U32.AND.EX P0, PT, R2, UR15, PT, P0 ;  /* 0x0000000f02007c0c */ /* 0x000fe2000bf06100 */
[----:B--2---:R-:W-:-:S12]  /*00e0*/  IMAD R0, R5, UR5, R0 ;  /* 0x0000000505007c24 */ /* 0x004fd8000f8e0200 */
[----:B-1--4-:R-:W-:Y:S05]  /*00f0*/  @P0 EXIT ;  /* 0x000000000000094d */ /* 0x012fea0003800000 */
[----:B------:R-:W0:Y:S01]  /*0100*/  LDCU UR4, c[0x0][0x374] ;  /* 0x00006e80ff0477ac */ /* 0x000e220008000800 */
[----:B------:R-:W-:Y:S01]  /*0110*/  IMAD.MOV.U32 R4, RZ, RZ, R3 ;  /* 0x000000ffff047224 */ /* 0x000fe200078e0003 */
[----:B------:R-:W1:Y:S01]  /*0120*/  LDCU UR5, c[0x0][0x370] ;  /* 0x00006e00ff0577ac */ /* 0x000e620008000800 */
[----:B------:R-:W2:Y:S01]  /*0130*/  LDCU.64 UR10, c[0x0][0x358] ;  /* 0x00006b00ff0a77ac */ /* 0x000ea20008000a00 */
[----:B------:R-:W-:Y:S02]  /*0140*/  USHF.L.U64.HI UR12, UR14, 0x5, UR15 ;  /* 0x000000050e0c7899 */ /* 0x000fe4000801020f */
[----:B------:R-:W-:Y:S02]  /*0150*/  USHF.L.U64.HI UR8, UR14, 0x2, UR15 ;  /* 0x000000020e087899 */ /* 0x000fe4000801020f */
[----:B------:R-:W-:Y:S02]  /*0160*/  USHF.L.U32 UR9, UR14, 0x2, URZ ;  /* 0x000000020e097899 */ /* 0x000fe400080006ff */
[----:B0-----:R-:W-:-:S02]  /*0170*/  UIMAD UR6, UR6, UR4, URZ ;  /* 0x00000004060672a4 */ /* 0x001fc4000f8e02ff */
[----:B-1----:R-:W-:-:S12]  /*0180*/  UIMAD UR7, UR7, UR5, URZ ;  /* 0x00000005070772a4 */ /* 0x002fd8000f8e02ff */
.L_x_8:
[----:B------:R-:W0:Y:S01]  /*0190*/  LDCU.64 UR4, c[0x0][0x398] ;  /* 0x00007300ff0477ac */ /* 0x000e220008000a00 */
[----:B------:R-:W-:Y:S01]  /*01a0*/  BSSY.RECONVERGENT B0, `(.L_x_0) ;  /* 0x00000fb000007945 */ /* 0x000fe20003800200 */
[----:B0-----:R-:W-:Y:S01]  /*01b0*/  IMAD.U32 R5, RZ, RZ, UR4 ;  /* 0x00000004ff057e24 */ /* 0x001fe2000f8e00ff */
[----:B------:R-:W-:-:S04]  /*01c0*/  MOV R6, UR5 ;  /* 0x0000000500067c02 */ /* 0x000fc80008000f00 */
[----:B------:R-:W-:-:S04]  /*01d0*/  ISETP.GE.U32.AND P0, PT, R0, R5, PT ;  /* 0x000000050000720c */ /* 0x000fc80003f06070 */
[----:B------:R-:W-:-:S13]  /*01e0*/  ISETP.GE.U32.AND.EX P0, PT, RZ, R6, PT, P0 ;  /* 0x00000006ff00720c */ /* 0x000fda0003f06100 */
[----:B------:R-:W-:Y:S05]  /*01f0*/  @P0 BRA `(.L_x_1) ;  /* 0x0000000c00d40947 */ /* 0x000fea0003800000 */
[----:B------:R-:W0:Y:S01]  /*0200*/  LDCU.64 UR4, c[0x0][0x388] ;  /* 0x00007100ff0477ac */ /* 0x000e220008000a00 */
[----:B------:R-:W-:Y:S01]  /*0210*/  IMAD R5, R4, UR8, RZ ;  /* 0x0000000804057c24 */ /* 0x000fe2000f8e02ff */
[----:B------:R-:W-:Y:S01]  /*0220*/  MOV R8, R0 ;  /* 0x0000000000087202 */ /* 0x000fe20000000f00 */
[----:B------:R-:W-:Y:S02]  /*0230*/  IMAD.MOV.U32 R9, RZ, RZ, R0 ;  /* 0x000000ffff097224 */ /* 0x000fe400078e0000 */
[----:B------:R-:W-:Y:S02]  /*0240*/  IMAD R5, R2, UR9, R5 ;  /* 0x0000000902057c24 */ /* 0x000fe4000f8e0205 */
[----:B0-----:R-:W-:Y:S02]  /*0250*/  IMAD.U32 R20, RZ, RZ, UR4 ;  /* 0x00000004ff147e24 */ /* 0x001fe4000f8e00ff */
[----:B------:R-:W-:Y:S02]  /*0260*/  IMAD.U32 R21, RZ, RZ, UR5 ;  /* 0x00000005ff157e24 */ /* 0x000fe4000f8e00ff */
[----:B------:R-:W-:-:S03]  /*0270*/  IMAD.WIDE.U32 R20, R4, UR9, R20 ;  /* 0x0000000904147c25 */ /* 0x000fc6000f8e0014 */
[----:B------:R-:W-:-:S05]  /*0280*/  IADD3 R7, P0, PT, R20, 0x10, RZ ;  /* 0x0000001014077810 */ /* 0x000fca0007f1e0ff */
[----:B------:R-:W-:-:S08]  /*0290*/  IMAD.X R20, R21, 0x1, R5, P0 ;  /* 0x0000000115147824 */ /* 0x000fd000000e0605 */
.L_x_7:
[----:B------:R-:W0:Y:S01]  /*02a0*/  LDCU.64 UR4, c[0x0][0x398] ;  /* 0x00007300ff0477ac */ /* 0x000e220008000a00 */
[----:B------:R-:W-:Y:S02]  /*02b0*/  HFMA2 R21, -RZ, RZ, 0, 0 ;  /* 0x00000000ff157431 */ /* 0x000fe400000001ff */
[----:B------:R-:W-:Y:S02]  /*02c0*/  IMAD.MOV.U32 R22, RZ, RZ, RZ ;  /* 0x000000ffff167224 */ /* 0x000fe400078e00ff */
[----:B------:R-:W-:Y:S01]  /*02d0*/  IMAD.MOV.U32 R11, RZ, RZ, RZ ;  /* 0x000000ffff0b7224 */ /* 0x000fe200078e00ff */
[----:B0-----:R-:W-:Y:S01]  /*02e0*/  MOV R5, UR4 ;  /* 0x0000000400057c02 */ /* 0x001fe20008000f00 */
[----:B------:R-:W-:-:S03]  /*02f0*/  IMAD.U32 R6, RZ, RZ, UR5 ;  /* 0x00000005ff067e24 */ /* 0x000fc6000f8e00ff */
[----:B------:R-:W-:-:S04]  /*0300*/  ISETP.GE.U32.AND P0, PT, R5, 0x8, PT ;  /* 0x000000080500780c */ /* 0x000fc80003f06070 */
[----:B------:R-:W-:-:S13]  /*0310*/  ISETP.GE.U32.AND.EX P0, PT, R6, RZ, PT, P0 ;  /* 0x000000ff0600720c */ /* 0x000fda0003f06100 */
[----:B------:R-:W-:Y:S05]  /*0320*/  @!P0 BRA `(.L_x_2) ;  /* 0x0000000400048947 */ /* 0x000fea0003800000 */
[----:B------:R-:W0:Y:S01]  /*0330*/  LDC R16, c[0x0][0x39c] ;  /* 0x0000e700ff107b82 */ /* 0x000e220000000800 */
[----:B------:R-:W1:Y:S01]  /*0340*/  LDCU.64 UR4, c[0x0][0x390] ;  /* 0x00007200ff0477ac */ /* 0x000e620008000a00 */
[----:B------:R-:W-:Y:S01]  /*0350*/  MOV R21, UR14 ;  /* 0x0000000e00157c02 */ /* 0x000fe20008000f00 */
[----:B------:R-:W-:Y:S01]  /*0360*/  IMAD.MOV.U32 R17, RZ, RZ, RZ ;  /* 0x000000ffff117224 */ /* 0x000fe200078e00ff */
[----:B------:R-:W-:Y:S01]  /*0370*/  MOV R25, R20 ;  /* 0x0000001400197202 */ /* 0x000fe20000000f00 */
[----:B------:R-:W-:Y:S01]  /*0380*/  IMAD.MOV.U32 R22, RZ, RZ, RZ ;  /* 0x000000ffff167224 */ /* 0x000fe200078e00ff */
[----:B------:R-:W-:Y:S01]  /*0390*/  LOP3.LUT R21, R21, 0xfffffff8, RZ, 0xc0, !PT ;  /* 0xfffffff815157812 */ /* 0x000fe200078ec0ff */
[----:B------:R-:W-:-:S04]  /*03a0*/  IMAD.MOV.U32 R24, RZ, RZ, R7 ;  /* 0x000000ffff187224 */ /* 0x000fc800078e0007 */
[----:B------:R-:W-:Y:S01]  /*03b0*/  IMAD.MOV.U32 R23, RZ, RZ, R21 ;  /* 0x000000ffff177224 */ /* 0x000fe200078e0015 */
[----:B-1----:R-:W-:-:S04]  /*03c0*/  LEA R19, P0, R8, UR4, 0x2 ;  /* 0x0000000408137c11 */ /* 0x002fc8000f8010ff */
[----:B------:R-:W-:Y:S01]  /*03d0*/  LEA.HI.X R17, R8, UR5, R17, 0x2, P0 ;  /* 0x0000000508117c11 */ /* 0x000fe200080f1411 */
[----:B0-----:R-:W-:-:S08]  /*03e0*/  IMAD.MOV.U32 R18, RZ, RZ, R16 ;  /* 0x000000ffff127224 */ /* 0x001fd000078e0010 */
.L_x_3:
[----:B------:R-:W-:Y:S01]  /*03f0*/  MOV R10, R24 ;  /* 0x00000018000a7202 */ /* 0x000fe20000000f00 */
[----:B------:R-:W-:Y:S01]  /*0400*/  IMAD.MOV.U32 R11, RZ, RZ, R25 ;  /* 0x000000ffff0b7224 */ /* 0x000fe200078e0019 */
[----:B------:R-:W-:Y:S01]  /*0410*/  MOV R13, R17 ;  /* 0x00000011000d7202 */ /* 0x000fe20000000f00 */
[----:B------:R-:W-:-:S03]  /*0420*/  IMAD.MOV.U32 R12, RZ, RZ, R19 ;  /* 0x000000ffff0c7224 */ /* 0x000fc600078e0013 */
[----:B--2---:R-:W2:Y:S04]  /*0430*/  LDG.E R27, desc[UR10][R10.64+-0x10] ;  /* 0xfffff00a0a1b7981 */ /* 0x004ea8000c1e1900 */
[----:B------:R0:W2:Y:S04]  /*0440*/  LDG.E R26, desc[UR10][R12.64] ;  /* 0x0000000a0c1a7981 */ /* 0x0000a8000c1e1900 */
[----:B------:R-:W3:Y:S04]  /*0450*/  LDG.E R25, desc[UR10][R10.64+-0xc] ;  /* 0xfffff40a0a197981 */ /* 0x000ee8000c1e1900 */
[----:B------:R-:W4:Y:S01]  /*0460*/  LDG.E R29, desc[UR10][R10.64+0x8] ;  /* 0x0000080a0a1d7981 */ /* 0x000f22000c1e1900 */
[----:B0-----:R-:W-:-:S04]  /*0470*/  IADD3 R12, P0, PT, R19, UR9, RZ ;  /* 0x00000009130c7c10 */ /* 0x001fc8000ff1e0ff */
[----:B------:R-:W-:Y:S02]  /*0480*/  IADD3.X R13, PT, PT, R17, UR8, RZ, P0, !PT ;  /* 0x00000008110d7c10 */ /* 0x000fe400087fe4ff */
[----:B------:R-:W-:-:S03]  /*0490*/  IADD3 R14, P0, PT, R12, UR9, RZ ;  /* 0x000000090c0e7c10 */ /* 0x000fc6000ff1e0ff */
[----:B------:R-:W3:Y:S01]  /*04a0*/  LDG.E R24, desc[UR10][R12.64] ;  /* 0x0000000a0c187981 */ /* 0x000ee2000c1e1900 */
[----:B------:R-:W-:Y:S01]  /*04b0*/  IADD3.X R15, PT, PT, R13, UR8, RZ, P0, !PT ;  /* 0x000000080d0f7c10 */ /* 0x000fe200087fe4ff */
[----:B--2---:R-:W-:-:S04]  /*04c0*/  FFMA R26, R27, R26, R22 ;  /* 0x0000001a1b1a7223 */ /* 0x004fc80000000016 */
[----:B------:R0:W2:Y:S04]  /*04d0*/  LDG.E R22, desc[UR10][R14.64] ;  /* 0x0000000a0e167981 */ /* 0x0000a8000c1e1900 */
[----:B------:R-:W2:Y:S01]  /*04e0*/  LDG.E R27, desc[UR10][R10.64+-0x8] ;  /* 0xfffff80a0a1b7981 */ /* 0x000ea2000c1e1900 */
[----:B0-----:R-:W-:-:S04]  /*04f0*/  IADD3 R14, P0, PT, R14, UR9, RZ ;  /* 0x000000090e0e7c10 */ /* 0x001fc8000ff1e0ff */
[----:B------:R-:W-:Y:S01]  /*0500*/  IADD3.X R15, PT, PT, R15, UR8, RZ, P0, !PT ;  /* 0x000000080f0f7c10 */ /* 0x000fe200087fe4ff */
[----:B---3--:R-:W-:-:S04]  /*0510*/  FFMA R26, R25, R24, R26 ;  /* 0x00000018191a7223 */ /* 0x008fc8000000001a */
[----:B------:R0:W3:Y:S01]  /*0520*/  LDG.E R24, desc[UR10][R14.64] ;  /* 0x0000000a0e187981 */ /* 0x0000e2000c1e1900 */
[----:B------:R-:W-:-:S04]  /*0530*/  IADD3 R12, P0, PT, R14, UR9, RZ ;  /* 0x000000090e0c7c10 */ /* 0x000fc8000ff1e0ff */
[----:B------:R-:W-:-:S05]  /*0540*/  IADD3.X R13, PT, PT, R15, UR8, RZ, P0, !PT ;  /* 0x000000080f0d7c10 */ /* 0x000fca00087fe4ff */
[----:B------:R1:W5:Y:S01]  /*0550*/  LDG.E R25, desc[UR10][R12.64] ;  /* 0x0000000a0c197981 */ /* 0x000362000c1e1900 */
[----:B--2---:R-:W-:-:S03]  /*0560*/  FFMA R27, R27, R22, R26 ;  /* 0x000000161b1b7223 */ /* 0x004fc6000000001a */
[----:B------:R-:W3:Y:S04]  /*0570*/  LDG.E R22, desc[UR10][R10.64+-0x4] ;  /* 0xfffffc0a0a167981 */ /* 0x000ee8000c1e1900 */
[----:B------:R-:W5:Y:S01]  /*0580*/  LDG.E R26, desc[UR10][R10.64] ;  /* 0x0000000a0a1a7981 */ /* 0x000f62000c1e1900 */
[----:B0-----:R-:W-:-:S04]  /*0590*/  IADD3 R14, P0, PT, R12, UR9, RZ ;  /* 0x000000090c0e7c10 */ /* 0x001fc8000ff1e0ff */
[----:B------:R-:W-:Y:S02]  /*05a0*/  IADD3.X R15, PT, PT, R13, UR8, RZ, P0, !PT ;  /* 0x000000080d0f7c10 */ /* 0x000fe400087fe4ff */
[----:B-1----:R-:W-:-:S04]  /*05b0*/  IADD3 R12, P0, PT, R14, UR9, RZ ;  /* 0x000000090e0c7c10 */ /* 0x002fc8000ff1e0ff */
[----:B------:R-:W-:Y:S01]  /*05c0*/  IADD3.X R13, PT, PT, R15, UR8, RZ, P0, !PT ;  /* 0x000000080f0d7c10 */ /* 0x000fe200087fe4ff */
[----:B---3--:R-:W-:Y:S02]  /*05d0*/  FFMA R27, R22, R24, R27 ;  /* 0x00000018161b7223 */ /* 0x008fe4000000001b */
[----:B------:R0:W2:Y:S04]  /*05e0*/  LDG.E R22, desc[UR10][R14.64] ;  /* 0x0000000a0e167981 */ /* 0x0000a8000c1e1900 */
[----:B------:R-:W2:Y:S01]  /*05f0*/  LDG.E R24, desc[UR10][R10.64+0x4] ;  /* 0x0000040a0a187981 */ /* 0x000ea2000c1e1900 */
[----:B0-----:R-:W-:-:S03]  /*0600*/  IADD3 R14, P0, PT, R12, UR9, RZ ;  /* 0x000000090c0e7c10 */ /* 0x001fc6000ff1e0ff */
[----:B------:R-:W4:Y:S01]  /*0610*/  LDG.E R12, desc[UR10][R12.64] ;  /* 0x0000000a0c0c7981 */ /* 0x000f22000c1e1900 */
[----:B------:R-:W-:Y:S01]  /*0620*/  IADD3.X R15, PT, PT, R13, UR8, RZ, P0, !PT ;  /* 0x000000080d0f7c10 */ /* 0x000fe200087fe4ff */
[----:B-----5:R-:W-:Y:S02]  /*0630*/  FFMA R25, R26, R25, R27 ;  /* 0x000000191a197223 */ /* 0x020fe4000000001b */
[----:B------:R-:W3:Y:S04]  /*0640*/  LDG.E R26, desc[UR10][R10.64+0xc] ;  /* 0x00000c0a0a1a7981 */ /* 0x000ee8000c1e1900 */
[----:B------:R-:W3:Y:S01]  /*0650*/  LDG.E R27, desc[UR10][R14.64] ;  /* 0x0000000a0e1b7981 */ /* 0x000ee2000c1e1900 */
[----:B------:R-:W-:-:S04]  /*0660*/  IADD3 R23, P0, PT, R23, -0x8, RZ ;  /* 0xfffffff817177810 */ /* 0x000fc80007f1e0ff */
[----:B------:R-:W-:Y:S02]  /*0670*/  IADD3.X R18, PT, PT, R18, -0x1, RZ, P0, !PT ;  /* 0xffffffff12127810 */ /* 0x000fe400007fe4ff */
[----:B------:R-:W-:-:S04]  /*0680*/  ISETP.NE.U32.AND P0, PT, R23, RZ, PT ;  /* 0x000000ff1700720c */ /* 0x000fc80003f05070 */
[----:B------:R-:W-:Y:S01]  /*0690*/  ISETP.NE.AND.EX P0, PT, R18, RZ, PT, P0 ;  /* 0x000000ff1200720c */ /* 0x000fe20003f05300 */
[----:B--2---:R-:W-:Y:S01]  /*06a0*/  FFMA R22, R24, R22, R25 ;  /* 0x0000001618167223 */ /* 0x004fe20000000019 */
[----:B------:R-:W-:-:S05]  /*06b0*/  IMAD.U32 R24, RZ, RZ, UR14 ;  /* 0x0000000eff187e24 */ /* 0x000fca000f8e00ff */
[----:B------:R-:W-:Y:S02]  /*06c0*/  LEA R19, P1, R24, R19, 0x5 ;  /* 0x0000001318137211 */ /* 0x000fe400078228ff */
[----:B------:R-:W-:Y:S01]  /*06d0*/  IADD3 R24, P2, PT, R10, 0x20, RZ ;  /* 0x000000200a187810 */ /* 0x000fe20007f5e0ff */
[----:B----4-:R-:W-:Y:S01]  /*06e0*/  FFMA R29, R29, R12, R22 ;  /* 0x0000000c1d1d7223 */ /* 0x010fe20000000016 */
[----:B------:R-:W-:-:S03]  /*06f0*/  IADD3.X R17, PT, PT, R17, UR12, RZ, P1, !PT ;  /* 0x0000000c11117c10 */ /* 0x000fc60008ffe4ff */
[----:B------:R-:W-:Y:S02]  /*0700*/  IMAD.X R25, RZ, RZ, R11, P2 ;  /* 0x000000ffff197224 */ /* 0x000fe400010e060b */
[----:B---3--:R-:W-:Y:S01]  /*0710*/  FFMA R22, R26, R27, R29 ;  /* 0x0000001b1a167223 */ /* 0x008fe2000000001d */
[----:B------:R-:W-:Y:S06]  /*0720*/  @P0 BRA `(.L_x_3) ;  /* 0xfffffffc00300947 */ /* 0x000fec000383ffff */
[----:B------:R-:W-:-:S07]  /*0730*/  MOV R11, R16 ;  /* 0x00000010000b7202 */ /* 0x000fce0000000f00 */
.L_x_2:
[----:B------:R-:W-:-:S04]  /*0740*/  ULOP3.LUT UR4, UR14, 0x7, URZ, 0xc0, !UPT ;  /* 0x000000070e047892 */ /* 0x000fc8000f8ec0ff */
[----:B------:R-:W-:-:S04]  /*0750*/  UISETP.NE.U32.AND UP0, UPT, UR4, URZ, UPT ;  /* 0x000000ff0400728c */ /* 0x000fc8000bf05070 */
[----:B------:R-:W-:-:S09]  /*0760*/  UISETP.NE.AND.EX UP0, UPT, URZ, URZ, UPT, UP0 ;  /* 0x000000ffff00728c */ /* 0x000fd2000bf05300 */
[----:B------:R-:W-:Y:S05]  /*0770*/  BRA.U !UP0, `(.L_x_4) ;  /* 0x0000000908347547 */ /* 0x000fea000b800000 */
[----:B------:R-:W-:-:S04]  /*0780*/  UIADD3 UR4, UP0, UPT, UR4, -0x1, URZ ;  /* 0xffffffff04047890 */ /* 0x000fc8000ff1e0ff */
[----:B------:R-:W-:Y:S02]  /*0790*/  UIADD3.X UR5, UPT, UPT, URZ, -0x1, URZ, UP0, !UPT ;  /* 0xffffffffff057890 */ /* 0x000fe400087fe4ff */
[----:B------:R-:W-:-:S04]  /*07a0*/  UISETP.GE.U32.AND UP0, UPT, UR4, 0x3, UPT ;  /* 0x000000030400788c */ /* 0x000fc8000bf06070 */
[----:B------:R-:W-:-:S09]  /*07b0*/  UISETP.GE.U32.AND.EX UP0, UPT, UR5, URZ, UPT, UP0 ;  /* 0x000000ff0500728c */ /* 0x000fd2000bf06100 */
[----:B------:R-:W-:Y:S05]  /*07c0*/  BRA.U !UP0, `(.L_x_5) ;  /* 0x0000000508047547 */ /* 0x000fea000b800000 */
[----:B------:R-:W0:Y:S01]  /*07d0*/  LDCU.64 UR16, c[0x0][0x388] ;  /* 0x00007100ff1077ac */ /* 0x000e220008000a00 */
[-C--:B------:R-:W-:Y:S02]  /*07e0*/  IMAD R17, R11, R5.reuse, RZ ;  /* 0x000000050b117224 */ /* 0x080fe400078e02ff */
[----:B------:R-:W-:Y:S01]  /*07f0*/  IMAD.MOV.U32 R13, RZ, RZ, R11 ;  /* 0x000000ffff0d7224 */ /* 0x000fe200078e000b */
[----:B------:R-:W1:Y:S01]  /*0800*/  LDCU.64 UR18, c[0x0][0x390] ;  /* 0x00007200ff1277ac */ /* 0x000e620008000a00 */
[----:B------:R-:W-:Y:S02]  /*0810*/  IMAD.MOV.U32 R12, RZ, RZ, R21 ;  /* 0x000000ffff0c7224 */ /* 0x000fe400078e0015 */
[-C--:B------:R-:W-:Y:S01]  /*0820*/  IMAD R27, R2, R5.reuse, RZ ;  /* 0x00000005021b7224 */ /* 0x080fe200078e02ff */
[----:B------:R-:W-:Y:S01]  /*0830*/  UMOV UR4, URZ ;  /* 0x000000ff00047c82 */ /* 0x000fe20008000000 */
[----:B------:R-:W-:Y:S01]  /*0840*/  IMAD.MOV.U32 R10, RZ, RZ, R8 ;  /* 0x000000ffff0a7224 */ /* 0x000fe200078e0008 */
[----:B------:R-:W-:Y:S01]  /*0850*/  MOV R11, UR4 ;  /* 0x00000004000b7c02 */ /* 0x000fe20008000f00 */
[----:B------:R-:W-:Y:S01]  /*0860*/  IMAD.WIDE.U32 R14, R4, R5, R12 ;  /* 0x00000005040e7225 */ /* 0x000fe200078e000c */
[----:B------:R-:W-:-:S03]  /*0870*/  UMOV UR5, URZ ;  /* 0x000000ff00057c82 */ /* 0x000fc60008000000 */
[CC--:B------:R-:W-:Y:S02]  /*0880*/  IMAD R17, R21.reuse, R6.reuse, R17 ;  /* 0x0000000615117224 */ /* 0x0c0fe400078e0211 */
[----:B------:R-:W-:Y:S01]  /*0890*/  IMAD R27, R4, R6, R27 ;  /* 0x00000006041b7224 */ /* 0x000fe200078e021b */
[----:B0-----:R-:W-:Y:S01]  /*08a0*/  LEA R24, P0, R14, UR16, 0x2 ;  /* 0x000000100e187c11 */ /* 0x001fe2000f8010ff */
[----:B------:R-:W-:Y:S01]  /*08b0*/  IMAD.WIDE.U32 R12, R21, R5, R10 ;  /* 0x00000005150c7225 */ /* 0x000fe200078e000a */
[----:B------:R-:W-:-:S03]  /*08c0*/  MOV R11, UR5 ;  /* 0x00000005000b7c02 */ /* 0x000fc60008000f00 */
[----:B------:R-:W-:Y:S01]  /*08d0*/  VIADD R18, R21, 0x1 ;  /* 0x0000000115127836 */ /* 0x000fe20000000000 */
[----:B------:R-:W-:Y:S01]  /*08e0*/  IADD3 R17, PT, PT, R13, R17, RZ ;  /* 0x000000110d117210 */ /* 0x000fe20007ffe0ff */
[----:B------:R-:W-:Y:S01]  /*08f0*/  IMAD.MOV.U32 R19, RZ, RZ, RZ ;  /* 0x000000ffff137224 */ /* 0x000fe200078e00ff */
[----:B-1----:R-:W-:Y:S01]  /*0900*/  LEA R16, P1, R12, UR18, 0x2 ;  /* 0x000000120c107c11 */ /* 0x002fe2000f8210ff */
[----:B------:R-:W-:Y:S02]  /*0910*/  IMAD.IADD R15, R15, 0x1, R27 ;  /* 0x000000010f0f7824 */ /* 0x000fe400078e021b */
[-C--:B------:R-:W-:Y:S01]  /*0920*/  IMAD.WIDE.U32 R28, R4, R5.reuse, R18 ;  /* 0x00000005041c7225 */ /* 0x080fe200078e0012 */
[----:B------:R-:W-:Y:S02]  /*0930*/  LEA.HI.X R17, R12, UR19, R17, 0x2, P1 ;  /* 0x000000130c117c11 */ /* 0x000fe400088f1411 */
[----:B------:R-:W-:Y:S01]  /*0940*/  LEA.HI.X R25, R14, UR17, R15, 0x2, P0 ;  /* 0x000000110e197c11 */ /* 0x000fe200080f140f */
[----:B------:R-:W-:Y:S01]  /*0950*/  IMAD.IADD R15, R27, 0x1, R29 ;  /* 0x000000011b0f7824 */ /* 0x000fe200078e021d */
[----:B------:R-:W-:Y:S01]  /*0960*/  LEA R14, P0, R28, UR16, 0x2 ;  /* 0x000000101c0e7c11 */ /* 0x000fe2000f8010ff */
[----:B------:R-:W-:Y:S01]  /*0970*/  IMAD.WIDE.U32 R12, R18, R5, R10 ;  /* 0x00000005120c7225 */ /* 0x000fe200078e000a */
[----:B--2---:R-:W2:Y:S02]  /*0980*/  LDG.E R26, desc[UR10][R16.64] ;  /* 0x0000000a101a7981 */ /* 0x004ea4000c1e1900 */
[----:B------:R-:W-:Y:S01]  /*0990*/  LEA.HI.X R15, R28, UR17, R15, 0x2, P0 ;  /* 0x000000111c0f7c11 */ /* 0x000fe200080f140f */
[----:B------:R-:W-:-:S02]  /*09a0*/  IMAD R19, R18, R6, R13 ;  /* 0x0000000612137224 */ /* 0x000fc400078e020d */
[----:B------:R-:W-:Y:S01]  /*09b0*/  HFMA2 R13, -RZ, RZ, 0, 0 ;  /* 0x00000000ff0d7431 */ /* 0x000fe200000001ff */
[C---:B------:R-:W-:Y:S01]  /*09c0*/  LEA R18, P0, R12.reuse, UR18, 0x2 ;  /* 0x000000120c127c11 */ /* 0x040fe2000f8010ff */
[----:B------:R-:W2:Y:S03]  /*09d0*/  LDG.E R25, desc[UR10][R24.64] ;  /* 0x0000000a18197981 */ /* 0x000ea6000c1e1900 */
[----:B------:R-:W-:Y:S01]  /*09e0*/  LEA.HI.X R19, R12, UR19, R19, 0x2, P0 ;  /* 0x000000130c137c11 */ /* 0x000fe200080f1413 */
[----:B------:R-:W-:-:S04]  /*09f0*/  VIADD R12, R21, 0x2 ;  /* 0x00000002150c7836 */ /* 0x000fc80000000000 */
[----:B------:R-:W-:Y:S01]  /*0a00*/  IMAD.WIDE.U32 R28, R4, R5, R12 ;  /* 0x00000005041c7225 */ /* 0x000fe200078e000c */
[----:B------:R0:W3:Y:S03]  /*0a10*/  LDG.E R24, desc[UR10][R14.64] ;  /* 0x0000000a0e187981 */ /* 0x0000e6000c1e1900 */
[----:B------:R-:W-:Y:S01]  /*0a20*/  IMAD.IADD R13, R27, 0x1, R29 ;  /* 0x000000011b0d7824 */ /* 0x000fe200078e021d */
[----:B0-----:R-:W-:-:S04]  /*0a30*/  LEA R14, P0, R28, UR16, 0x2 ;  /* 0x000000101c0e7c11 */ /* 0x001fc8000f8010ff */
[----:B------:R-:W-:-:S05]  /*0a40*/  LEA.HI.X R15, R28, UR17, R13, 0x2, P0 ;  /* 0x000000111c0f7c11 */ /* 0x000fca00080f140d */
[----:B------:R0:W4:Y:S02]  /*0a50*/  LDG.E R23, desc[UR10][R14.64] ;  /* 0x0000000a0e177981 */ /* 0x000124000c1e1900 */
[----:B0-----:R-:W-:-:S04]  /*0a60*/  IMAD.WIDE.U32 R14, R12, R5, R10 ;  /* 0x000000050c0e7225 */ /* 0x001fc800078e000a */
[----:B------:R-:W-:Y:S01]  /*0a70*/  IMAD R13, R12, R6, R15 ;  /* 0x000000060c0d7224 */ /* 0x000fe200078e020f */
[C---:B------:R-:W-:Y:S02]  /*0a80*/  LEA R12, P0, R14.reuse, UR18, 0x2 ;  /* 0x000000120e0c7c11 */ /* 0x040fe4000f8010ff */
[----:B------:R-:W-:Y:S02]  /*0a90*/  MOV R15, RZ ;  /* 0x000000ff000f7202 */ /* 0x000fe40000000f00 */
[----:B------:R-:W-:Y:S01]  /*0aa0*/  LEA.HI.X R13, R14, UR19, R13, 0x2, P0 ;  /* 0x000000130e0d7c11 */ /* 0x000fe200080f140d */
[----:B------:R-:W-:-:S04]  /*0ab0*/  VIADD R14, R21, 0x3 ;  /* 0x00000003150e7836 */ /* 0x000fc80000000000 */
[-C--:B------:R-:W-:Y:S01]  /*0ac0*/  IMAD.WIDE.U32 R16, R4, R5.reuse, R14 ;  /* 0x0000000504107225 */ /* 0x080fe200078e000e */
[----:B------:R-:W4:Y:S03]  /*0ad0*/  LDG.E R12, desc[UR10][R12.64] ;  /* 0x0000000a0c0c7981 */ /* 0x000f26000c1e1900 */
[----:B------:R-:W-:Y:S01]  /*0ae0*/  IMAD.IADD R27, R27, 0x1, R17 ;  /* 0x000000011b1b7824 */ /* 0x000fe200078e0211 */
[----:B------:R0:W3:Y:S01]  /*0af0*/  LDG.E R15, desc[UR10][R18.64] ;  /* 0x0000000a120f7981 */ /* 0x0000e2000c1e1900 */
[----:B------:R-:W-:-:S04]  /*0b00*/  IMAD.WIDE.U32 R10, R14, R5, R10 ;  /* 0x000000050e0a7225 */ /* 0x000fc800078e000a */
[----:B------:R-:W-:Y:S01]  /*0b10*/  IMAD R11, R14, R6, R11 ;  /* 0x000000060e0b7224 */ /* 0x000fe200078e020b */
[----:B0-----:R-:W-:-:S04]  /*0b20*/  LEA R18, P0, R16, UR16, 0x2 ;  /* 0x0000001010127c11 */ /* 0x001fc8000f8010ff */
[----:B------:R-:W-:Y:S02]  /*0b30*/  LEA.HI.X R19, R16, UR17, R27, 0x2, P0 ;  /* 0x0000001110137c11 */ /* 0x000fe400080f141b */
[----:B------:R-:W-:-:S04]  /*0b40*/  LEA R16, P0, R10, UR18, 0x2 ;  /* 0x000000120a107c11 */ /* 0x000fc8000f8010ff */
[----:B------:R-:W-:Y:S02]  /*0b50*/  LEA.HI.X R17, R10, UR19, R11, 0x2, P0 ;  /* 0x000000130a117c11 */ /* 0x000fe400080f140b */
[----:B------:R-:W5:Y:S04]  /*0b60*/  LDG.E R10, desc[UR10][R18.64] ;  /* 0x0000000a120a7981 */ /* 0x000f68000c1e1900 */
[----:B------:R-:W5:Y:S01]  /*0b70*/  LDG.E R16, desc[UR10][R16.64] ;  /* 0x0000000a10107981 */ /* 0x000f62000c1e1900 */
[----:B------:R-:W-:Y:S01]  /*0b80*/  IMAD.MOV.U32 R11, RZ, RZ, RZ ;  /* 0x000000ffff0b7224 */ /* 0x000fe200078e00ff */
[----:B------:R-:W-:Y:S01]  /*0b90*/  IADD3 R21, PT, PT, R21, 0x4, RZ ;  /* 0x0000000415157810 */ /* 0x000fe20007ffe0ff */
[----:B--2---:R-:W-:-:S04]  /*0ba0*/  FFMA R25, R25, R26, R22 ;  /* 0x0000001a19197223 */ /* 0x004fc80000000016 */
[----:B---3--:R-:W-:-:S04]  /*0bb0*/  FFMA R24, R24, R15, R25 ;  /* 0x0000000f18187223 */ /* 0x008fc80000000019 */
[----:B----4-:R-:W-:-:S04]  /*0bc0*/  FFMA R23, R23, R12, R24 ;  /* 0x0000000c17177223 */ /* 0x010fc80000000018 */
[----:B-----5:R-:W-:-:S07]  /*0bd0*/  FFMA R22, R10, R16, R23 ;  /* 0x000000100a167223 */ /* 0x020fce0000000017 */
.L_x_5:
[----:B------:R-:W-:-:S04]  /*0be0*/  LOP3.LUT R12, R5, 0x3, RZ, 0xc0, !PT ;  /* 0x00000003050c7812 */ /* 0x000fc800078ec0ff */
[----:B------:R-:W-:-:S04]  /*0bf0*/  ISETP.NE.U32.AND P0, PT, R12, RZ, PT ;  /* 0x000000ff0c00720c */ /* 0x000fc80003f05070 */
[----:B------:R-:W-:-:S13]  /*0c00*/  ISETP.NE.AND.EX P0, PT, RZ, RZ, PT, P0 ;  /* 0x000000ffff00720c */ /* 0x000fda0003f05300 */
[----:B------:R-:W-:Y:S05]  /*0c10*/  @!P0 BRA `(.L_x_4) ;  /* 0x00000004000c8947 */ /* 0x000fea0003800000 */
[----:B------:R-:W-:Y:S02]  /*0c20*/  ISETP.NE.U32.AND P1, PT, R12, 0x1, PT ;  /* 0x000000010c00780c */ /* 0x000fe40003f25070 */
[----:B------:R-:W-:Y:S02]  /*0c30*/  LOP3.LUT R10, R5, 0x1, RZ, 0xc0, !PT ;  /* 0x00000001050a7812 */ /* 0x000fe400078ec0ff */
[----:B------:R-:W-:Y:S02]  /*0c40*/  ISETP.NE.AND.EX P1, PT, RZ, RZ, PT, P1 ;  /* 0x000000ffff00720c */ /* 0x000fe40003f25310 */
[----:B------:R-:W-:-:S04]  /*0c50*/  ISETP.NE.U32.AND P0, PT, R10, 0x1, PT ;  /* 0x000000010a00780c */ /* 0x000fc80003f05070 */
[----:B------:R-:W-:-:S07]  /*0c60*/  ISETP.NE.U32.AND.EX P0, PT, RZ, RZ, PT, P0 ;  /* 0x000000ffff00720c */ /* 0x000fce0003f05100 */
[----:B------:R-:W-:Y:S06]  /*0c70*/  @!P1 BRA `(.L_x_6) ;  /* 0x00000000009c9947 */ /* 0x000fec0003800000 */
[----:B------:R-:W0:Y:S01]  /*0c80*/  LDCU.64 UR16, c[0x0][0x388] ;  /* 0x00007100ff1077ac */ /* 0x000e220008000a00 */
[----:B------:R-:W-:Y:S02]  /*0c90*/  IMAD.MOV.U32 R10, RZ, RZ, R21 ;  /* 0x000000ffff0a7224 */ /* 0x000fe400078e0015 */
[----:B------:R-:W-:Y:S02]  /*0ca0*/  HFMA2 R15, -RZ, RZ, 0, 0 ;  /* 0x00000000ff0f7431 */ /* 0x000fe400000001ff */
[-C--:B------:R-:W-:Y:S01]  /*0cb0*/  IMAD R23, R2, R5.reuse, RZ ;  /* 0x0000000502177224 */ /* 0x080fe200078e02ff */
[----:B------:R-:W1:Y:S01]  /*0cc0*/  LDCU.64 UR18, c[0x0][0x390] ;  /* 0x00007200ff1277ac */ /* 0x000e620008000a00 */
[----:B------:R-:W-:Y:S01]  /*0cd0*/  IMAD.WIDE.U32 R26, R4, R5, R10 ;  /* 0x00000005041a7225 */ /* 0x000fe200078e000a */
[----:B------:R-:W-:-:S03]  /*0ce0*/  UMOV UR4, URZ ;  /* 0x000000ff00047c82 */ /* 0x000fc60008000000 */
[-C--:B------:R-:W-:Y:S01]  /*0cf0*/  IMAD R23, R4, R6.reuse, R23 ;  /* 0x0000000604177224 */ /* 0x080fe200078e0217 */
[----:B------:R-:W-:Y:S01]  /*0d00*/  MOV R13, UR4 ;  /* 0x00000004000d7c02 */ /* 0x000fe20008000f00 */
[----:B------:R-:W-:Y:S01]  /*0d10*/  IMAD R16, R11, R5, RZ ;  /* 0x000000050b107224 */ /* 0x000fe200078e02ff */
[----:B------:R-:W-:Y:S01]  /*0d20*/  UMOV UR5, URZ ;  /* 0x000000ff00057c82 */ /* 0x000fe20008000000 */
[----:B------:R-:W-:Y:S02]  /*0d30*/  IMAD.IADD R10, R27, 0x1, R23 ;  /* 0x000000011b0a7824 */ /* 0x000fe400078e0217 */
[----:B------:R-:W-:Y:S02]  /*0d40*/  IMAD.MOV.U32 R12, RZ, RZ, R8 ;  /* 0x000000ffff0c7224 */ /* 0x000fe400078e0008 */
[C---:B------:R-:W-:Y:S01]  /*0d50*/  VIADD R14, R21.reuse, 0x1 ;  /* 0x00000001150e7836 */ /* 0x040fe20000000000 */
[----:B0-----:R-:W-:Y:S01]  /*0d60*/  LEA R24, P1, R26, UR16, 0x2 ;  /* 0x000000101a187c11 */ /* 0x001fe2000f8210ff */
[----:B------:R-:W-:-:S02]  /*0d70*/  IMAD R16, R21, R6, R16 ;  /* 0x0000000615107224 */ /* 0x000fc400078e0210 */
[-C--:B------:R-:W-:Y:S01]  /*0d80*/  IMAD.WIDE.U32 R18, R21, R5.reuse, R12 ;  /* 0x0000000515127225 */ /* 0x080fe200078e000c */
[----:B------:R-:W-:Y:S02]  /*0d90*/  LEA.HI.X R25, R26, UR17, R10, 0x2, P1 ;  /* 0x000000111a197c11 */ /* 0x000fe400088f140a */
[----:B------:R-:W-:Y:S01]  /*0da0*/  MOV R10, R8 ;  /* 0x00000008000a7202 */ /* 0x000fe20000000f00 */
[----:B------:R-:W-:Y:S02]  /*0db0*/  IMAD.U32 R11, RZ, RZ, UR5 ;  /* 0x00000005ff0b7e24 */ /* 0x000fe4000f8e00ff */
[-C--:B------:R-:W-:Y:S01]  /*0dc0*/  IMAD.WIDE.U32 R12, R4, R5.reuse, R14 ;  /* 0x00000005040c7225 */ /* 0x080fe200078e000e */
[----:B--2---:R-:W2:Y:S03]  /*0dd0*/  LDG.E R25, desc[UR10][R24.64] ;  /* 0x0000000a18197981 */ /* 0x004ea6000c1e1900 */
[----:B------:R-:W-:Y:S01]  /*0de0*/  IMAD.IADD R15, R19, 0x1, R16 ;  /* 0x00000001130f7824 */ /* 0x000fe200078e0210 */
[----:B-1----:R-:W-:Y:S01]  /*0df0*/  LEA R16, P2, R18, UR18, 0x2 ;  /* 0x0000001212107c11 */ /* 0x002fe2000f8410ff */
[----:B------:R-:W-:-:S03]  /*0e00*/  IMAD.WIDE.U32 R10, R14, R5, R10 ;  /* 0x000000050e0a7225 */ /* 0x000fc600078e000a */
[----:B------:R-:W-:Y:S01]  /*0e10*/  LEA.HI.X R17, R18, UR19, R15, 0x2, P2 ;  /* 0x0000001312117c11 */ /* 0x000fe200090f140f */
[----:B------:R-:W-:Y:S01]  /*0e20*/  IMAD.IADD R23, R23, 0x1, R13 ;  /* 0x0000000117177824 */ /* 0x000fe200078e020d */
[----:B------:R-:W-:Y:S01]  /*0e30*/  LEA R18, P1, R12, UR16, 0x2 ;  /* 0x000000100c127c11 */ /* 0x000fe2000f8210ff */
[----:B------:R-:W-:Y:S01]  /*0e40*/  IMAD R15, R14, R6, R11 ;  /* 0x000000060e0f7224 */ /* 0x000fe200078e020b */
[----:B------:R-:W-:Y:S01]  /*0e50*/  LEA R14, P2, R10, UR18, 0x2 ;  /* 0x000000120a0e7c11 */ /* 0x000fe2000f8410ff */
[----:B------:R-:W2:Y:S01]  /*0e60*/  LDG.E R16, desc[UR10][R16.64] ;  /* 0x0000000a10107981 */ /* 0x000ea2000c1e1900 */
[----:B------:R-:W-:Y:S02]  /*0e70*/  LEA.HI.X R19, R12, UR17, R23, 0x2, P1 ;  /* 0x000000110c137c11 */ /* 0x000fe400088f1417 */
[----:B------:R-:W-:-:S04]  /*0e80*/  LEA.HI.X R15, R10, UR19, R15, 0x2, P2 ;  /* 0x000000130a0f7c11 */ /* 0x000fc800090f140f */
[----:B------:R-:W3:Y:S04]  /*0e90*/  LDG.E R19, desc[UR10][R18.64] ;  /* 0x0000000a12137981 */ /* 0x000ee8000c1e1900 */
[----:B------:R-:W3:Y:S01]  /*0ea0*/  LDG.E R14, desc[UR10][R14.64] ;  /* 0x0000000a0e0e7981 */ /* 0x000ee2000c1e1900 */
[----:B------:R-:W-:Y:S01]  /*0eb0*/  IMAD.MOV.U32 R11, RZ, RZ, RZ ;  /* 0x000000ffff0b7224 */ /* 0x000fe200078e00ff */
[----:B------:R-:W-:Y:S01]  /*0ec0*/  IADD3 R21, PT, PT, R21, 0x2, RZ ;  /* 0x0000000215157810 */ /* 0x000fe20007ffe0ff */
[----:B--2---:R-:W-:-:S04]  /*0ed0*/  FFMA R22, R25, R16, R22 ;  /* 0x0000001019167223 */ /* 0x004fc80000000016 */
[----:B---3--:R-:W-:-:S07]  /*0ee0*/  FFMA R22, R19, R14, R22 ;  /* 0x0000000e13167223 */ /* 0x008fce0000000016 */
.L_x_6:
[----:B------:R-:W-:Y:S05]  /*0ef0*/  @P0 BRA `(.L_x_4) ;  /* 0x0000000000540947 */ /* 0x000fea0003800000 */
[----:B------:R-:W0:Y:S01]  /*0f00*/  LDCU.64 UR16, c[0x0][0x388] ;  /* 0x00007100ff1077ac */ /* 0x000e220008000a00 */
[----:B------:R-:W-:Y:S01]  /*0f10*/  IMAD R12, R11, R5, RZ ;  /* 0x000000050b0c7224 */ /* 0x000fe200078e02ff */
[----:B------:R-:W-:Y:S01]  /*0f20*/  MOV R10, R21 ;  /* 0x00000015000a7202 */ /* 0x000fe20000000f00 */
[-C--:B------:R-:W-:Y:S01]  /*0f30*/  IMAD R15, R2, R5.reuse, RZ ;  /* 0x00000005020f7224 */ /* 0x080fe200078e02ff */
[----:B------:R-:W1:Y:S01]  /*0f40*/  LDCU.64 UR18, c[0x0][0x390] ;  /* 0x00007200ff1277ac */ /* 0x000e620008000a00 */
[----:B------:R-:W-:Y:S02]  /*0f50*/  IMAD R17, R21, R6, R12 ;  /* 0x0000000615117224 */ /* 0x000fe400078e020c */
[----:B------:R-:W-:Y:S01]  /*0f60*/  IMAD.MOV.U32 R12, RZ, RZ, R8 ;  /* 0x000000ffff0c7224 */ /* 0x000fe200078e0008 */
[----:B------:R-:W-:Y:S01]  /*0f70*/  UMOV UR4, URZ ;  /* 0x000000ff00047c82 */ /* 0x000fe20008000000 */
[----:B------:R-:W-:-:S04]  /*0f80*/  IMAD.WIDE.U32 R10, R4, R5, R10 ;  /* 0x00000005040a7225 */ /* 0x000fc800078e000a */
[----:B------:R-:W-:Y:S02]  /*0f90*/  IMAD.U32 R13, RZ, RZ, UR4 ;  /* 0x00000004ff0d7e24 */ /* 0x000fe4000f8e00ff */
[----:B------:R-:W-:Y:S02]  /*0fa0*/  IMAD R15, R4, R6, R15 ;  /* 0x00000006040f7224 */ /* 0x000fe400078e020f */
[----:B------:R-:W-:Y:S01]  /*0fb0*/  IMAD.WIDE.U32 R12, R21, R5, R12 ;  /* 0x00000005150c7225 */ /* 0x000fe200078e000c */
[----:B0-----:R-:W-:Y:S02]  /*0fc0*/  LEA R16, P0, R10, UR16, 0x2 ;  /* 0x000000100a107c11 */ /* 0x001fe4000f8010ff */
[----:B------:R-:W-:Y:S01]  /*0fd0*/  IADD3 R15, PT, PT, R15, R11, RZ ;  /* 0x0000000b0f0f7210 */ /* 0x000fe20007ffe0ff */
[----:B------:R-:W-:Y:S01]  /*0fe0*/  IMAD.IADD R11, R13, 0x1, R17 ;  /* 0x000000010d0b7824 */ /* 0x000fe200078e0211 */
[----:B-1----:R-:W-:Y:S02]  /*0ff0*/  LEA R14, P1, R12, UR18, 0x2 ;  /* 0x000000120c0e7c11 */ /* 0x002fe4000f8210ff */
[----:B------:R-:W-:-:S02]  /*1000*/  LEA.HI.X R17, R10, UR17, R15, 0x2, P0 ;  /* 0x000000110a117c11 */ /* 0x000fc400080f140f */
[----:B------:R-:W-:-:S04]  /*1010*/  LEA.HI.X R15, R12, UR19, R11, 0x2, P1 ;  /* 0x000000130c0f7c11 */ /* 0x000fc800088f140b */
[----:B--2---:R-:W2:Y:S04]  /*1020*/  LDG.E R17, desc[UR10][R16.64] ;  /* 0x0000000a10117981 */ /* 0x004ea8000c1e1900 */
[----:B------:R-:W2:Y:S02]  /*1030*/  LDG.E R14, desc[UR10][R14.64] ;  /* 0x0000000a0e0e7981 */ /* 0x000ea4000c1e1900 */
[----:B--2---:R-:W-:-:S07]  /*1040*/  FFMA R22, R17, R14, R22 ;  /* 0x0000000e11167223 */ /* 0x004fce0000000016 */
.L_x_4:
[----:B------:R-:W0:Y:S01]  /*1050*/  LDCU.64 UR16, c[0x0][0x380] ;  /* 0x00007000ff1077ac */ /* 0x000e220008000a00 */
[-C--:B------:R-:W-:Y:S02]  /*1060*/  IMAD R13, R2, R5.reuse, RZ ;  /* 0x00000005020d7224 */ /* 0x080fe400078e02ff */
[----:B------:R-:W-:Y:S01]  /*1070*/  IMAD.MOV.U32 R10, RZ, RZ, R8 ;  /* 0x000000ffff0a7224 */ /* 0x000fe200078e0008 */
[----:B------:R-:W-:Y:S01]  /*1080*/  UMOV UR4, URZ ;  /* 0x000000ff00047c82 */ /* 0x000fe20008000000 */
[C---:B------:R-:W-:Y:S01]  /*1090*/  IMAD R13, R4.reuse, R6, R13 ;  /* 0x00000006040d7224 */ /* 0x040fe200078e020d */
[----:B------:R-:W-:Y:S01]  /*10a0*/  MOV R11, UR4 ;  /* 0x00000004000b7c02 */ /* 0x000fe20008000f00 */
[----:B------:R-:W-:Y:S02]  /*10b0*/  VIADD R8, R9, UR6 ;  /* 0x0000000609087c36 */ /* 0x000fe40008000000 */
[----:B------:R-:W-:-:S03]  /*10c0*/  IMAD.WIDE.U32 R10, R4, R5, R10 ;  /* 0x00000005040a7225 */ /* 0x000fc600078e000a */
[----:B------:R-:W-:Y:S02]  /*10d0*/  MOV R9, R8 ;  /* 0x0000000800097202 */ /* 0x000fe40000000f00 */
[----:B------:R-:W-:Y:S02]  /*10e0*/  IADD3 R11, PT, PT, R13, R11, RZ ;  /* 0x0000000b0d0b7210 */ /* 0x000fe40007ffe0ff */
[----:B0-----:R-:W-:-:S04]  /*10f0*/  LEA R12, P0, R10, UR16, 0x2 ;  /* 0x000000100a0c7c11 */ /* 0x001fc8000f8010ff */
[----:B------:R-:W-:Y:S02]  /*1100*/  LEA.HI.X R13, R10, UR17, R11, 0x2, P0 ;  /* 0x000000110a0d7c11 */ /* 0x000fe400080f140b */
[----:B------:R-:W-:-:S03]  /*1110*/  ISETP.GE.U32.AND P0, PT, R8, R5, PT ;  /* 0x000000050800720c */ /* 0x000fc60003f06070 */
[----:B--2---:R0:W-:Y:S01]  /*1120*/  STG.E desc[UR10][R12.64], R22 ;  /* 0x000000160c007986 */ /* 0x0041e2000c10190a */
[----:B------:R-:W-:-:S13]  /*1130*/  ISETP.GE.U32.AND.EX P0, PT, RZ, R6, PT, P0 ;  /* 0x00000006ff00720c */ /* 0x000fda0003f06100 */
[----:B0-----:R-:W-:Y:S05]  /*1140*/  @!P0 BRA `(.L_x_7) ;  /* 0xfffffff000548947 */ /* 0x001fea000383ffff */
.L_x_1:
[----:B--2---:R-:W-:Y:S05]  /*1150*/  BSYNC.RECONVERGENT B0 ;  /* 0x0000000000007941 */ /* 0x004fea0003800200 */
.L_x_0:
[----:B------:R-:W-:-:S05]  /*1160*/  VIADD R4, R3, UR7 ;  /* 0x0000000703047c36 */ /* 0x000fca0008000000 */
[----:B------:R-:W-:Y:S02]  /*1170*/  ISETP.GE.U32.AND P0, PT, R4, R5, PT ;  /* 0x000000050400720c */ /* 0x000fe40003f06070 */
[----:B------:R-:W-:Y:S02]  /*1180*/  SHF.R.S32.HI R2, RZ, 0x1f, R4 ;  /* 0x0000001fff027819 */ /* 0x000fe40000011404 */
[----:B------:R-:W-:Y:S02]  /*1190*/  MOV R3, R4 ;  /* 0x0000000400037202 */ /* 0x000fe40000000f00 */
[----:B------:R-:W-:-:S13]  /*11a0*/  ISETP.GE.U32.AND.EX P0, PT, R2, R6, PT, P0 ;  /* 0x000000060200720c */ /* 0x000fda0003f06100 */
[----:B------:R-:W-:Y:S05]  /*11b0*/  @!P0 BRA `(.L_x_8) ;  /* 0xffffffec00f48947 */ /* 0x000fea000383ffff */
[----:B------:R-:W-:Y:S05]  /*11c0*/  EXIT ;  /* 0x000000000000794d */ /* 0x000fea0003800000 */
.L_x_9:
[----:B------:R-:W-:-:S00]  /*11d0*/  BRA `(.L_x_9) ;  /* 0xfffffffc00fc7947 */ /* 0x000fc0000383ffff */
[----:B------:R-:W-:-:S00]  /*11e0*/  NOP ;  /* 0x0000000000007918 */ /* 0x000fc00000000000 */
        /* <DEDUP_REMOVED lines=9> */
.L_x_32:


//--------------------- .text._Z18InitializeMatricesPfS_S_my --------------------------
	.section	.text._Z18InitializeMatricesPfS_S_my,"ax",@progbits
	.align	128
        .global         _Z18InitializeMatricesPfS_S_my
        .type           _Z18InitializeMatricesPfS_S_my,@function
        .size           _Z18InitializeMatricesPfS_S_my,(.L_x_31 - _Z18InitializeMatricesPfS_S_my)
        .other          _Z18InitializeMatricesPfS_S_my,@"STO_CUDA_ENTRY STV_DEFAULT"
_Z18InitializeMatricesPfS_S_my:
.text._Z18InitializeMatricesPfS_S_my:
[----:B------:R-:W0:Y:S01]  /*0000*/  LDC R1, c[0x0][0x37c] ;  /* 0x0000df00ff017b82 */ /* 0x000e220000000800 */
[----:B------:R-:W1:Y:S07]  /*0010*/  S2R R3, SR_TID.X ;  /* 0x0000000000037919 */ /* 0x000e6e0000002100 */
[----:B------:R-:W1:Y:S01]  /*0020*/  LDC R14, c[0x0][0x360] ;  /* 0x0000d800ff0e7b82 */ /* 0x000e620000000800 */
[----:B------:R-:W2:Y:S01]  /*0030*/  LDCU.64 UR8, c[0x0][0x398] ;  /* 0x00007300ff0877ac */ /* 0x000ea20008000a00 */
[----:B------:R-:W-:Y:S01]  /*0040*/  BSSY.RECONVERGENT B0, `(.L_x_10) ;  /* 0x0000273000007945 */ /* 0x000fe20003800200 */
[----:B------:R-:W3:Y:S01]  /*0050*/  S2R R0, SR_TID.Y ;  /* 0x0000000000007919 */ /* 0x000ee20000002200 */
[----:B0-----:R-:W-:Y:S01]  /*0060*/  VIADD R1, R1, 0xffffffd0 ;  /* 0xffffffd001017836 */ /* 0x001fe20000000000 */
[----:B------:R-:W0:Y:S03]  /*0070*/  LDCU.64 UR6, c[0x0][0x358] ;  /* 0x00006b00ff0677ac */ /* 0x000e260008000a00 */
[----:B------:R-:W1:Y:S08]  /*0080*/  S2UR UR4, SR_CTAID.X ;  /* 0x00000000000479c3 */ /* 0x000e700000002500 */
[----:B------:R-:W3:Y:S08]  /*0090*/  S2UR UR5, SR_CTAID.Y ;  /* 0x00000000000579c3 */ /* 0x000ef00000002600 */
[----:B------:R-:W3:Y:S01]  /*00a0*/  LDC R9, c[0x0][0x364] ;  /* 0x0000d900ff097b82 */ /* 0x000ee20000000800 */
[----:B-1----:R-:W-:Y:S01]  /*00b0*/  IMAD R24, R14, UR4, R3 ;  /* 0x000000040e187c24 */ /* 0x002fe2000f8e0203 */
[----:B------:R-:W1:Y:S04]  /*00c0*/  LDCU UR4, c[0x0][0x374] ;  /* 0x00006e80ff0477ac */ /* 0x000e680008000800 */
[----:B------:R-:W-:Y:S01]  /*00d0*/  SHF.R.S32.HI R8, RZ, 0x1f, R24 ;  /* 0x0000001fff087819 */ /* 0x000fe20000011418 */
[----:B---3--:R-:W-:-:S02]  /*00e0*/  IMAD R0, R9, UR5, R0 ;  /* 0x0000000509007c24 */ /* 0x008fc4000f8e0200 */
[----:B-1----:R-:W-:-:S03]  /*00f0*/  IMAD R9, R9, UR4, RZ ;  /* 0x0000000409097c24 */ /* 0x002fc6000f8e02ff */
[----:B------:R-:W-:-:S04]  /*0100*/  ISETP.GT.U32.AND P0, PT, R24, R0, PT ;  /* 0x000000001800720c */ /* 0x000fc80003f04070 */
[----:B------:R-:W-:-:S04]  /*0110*/  ISETP.GT.U32.AND.EX P0, PT, R8, RZ, PT, P0 ;  /* 0x000000ff0800720c */ /* 0x000fc80003f04100 */
[----:B------:R-:W-:-:S04]  /*0120*/  SEL R2, R24, R0, P0 ;  /* 0x0000000018027207 */ /* 0x000fc80000000000 */
[----:B--2---:R-:W-:Y:S02]  /*0130*/  ISETP.GE.U32.AND P1, PT, R2, UR8, PT ;  /* 0x0000000802007c0c */ /* 0x004fe4000bf26070 */
[----:B------:R-:W-:-:S04]  /*0140*/  SEL R2, R8, RZ, P0 ;  /* 0x000000ff08027207 */ /* 0x000fc80000000000 */
[----:B------:R-:W-:-:S13]  /*0150*/  ISETP.GE.U32.AND.EX P0, PT, R2, UR9, PT, P1 ;  /* 0x0000000902007c0c */ /* 0x000fda000bf06110 */
[----:B0-----:R-:W-:Y:S05]  /*0160*/  @P0 BRA `(.L_x_11) ;  /* 0x0000002400800947 */ /* 0x001fea0003800000 */
[----:B------:R-:W0:Y:S01]  /*0170*/  LDC.64 R2, c[0x0][0x3a0] ;  /* 0x0000e800ff027b82 */ /* 0x000e220000000a00 */
[----:B------:R-:W-:Y:S02]  /*0180*/  ISETP.NE.AND P0, PT, R24, RZ, PT ;  /* 0x000000ff1800720c */ /* 0x000fe40003f05270 */
[----:B0-----:R-:W-:Y:S02]  /*0190*/  LOP3.LUT R2, R2, 0xaad26b49, RZ, 0x3c, !PT ;  /* 0xaad26b4902027812 */ /* 0x001fe400078e3cff */
[----:B------:R-:W-:-:S03]  /*01a0*/  LOP3.LUT R3, R3, 0xf7dcefdd, RZ, 0x3c, !PT ;  /* 0xf7dcefdd03037812 */ /* 0x000fc600078e3cff */
[----:B------:R-:W-:Y:S02]  /*01b0*/  IMAD R5, R2, 0x4182bed5, RZ ;  /* 0x4182bed502057824 */ /* 0x000fe400078e02ff */
[----:B------:R-:W-:Y:S02]  /*01c0*/  IMAD R4, R3, -0x658354e5, RZ ;  /* 0x9a7cab1b03047824 */ /* 0x000fe400078e02ff */
[C---:B------:R-:W-:Y:S01]  /*01d0*/  VIADD R3, R5.reuse, 0x75bcd15 ;  /* 0x075bcd1505037836 */ /* 0x040fe20000000000 */
[C---:B------:R-:W-:Y:S01]  /*01e0*/  LOP3.LUT R6, R5.reuse, 0x159a55e5, RZ, 0x3c, !PT ;  /* 0x159a55e505067812 */ /* 0x040fe200078e3cff */
[C---:B------:R-:W-:Y:S01]  /*01f0*/  VIADD R7, R4.reuse, 0x1f123bb5 ;  /* 0x1f123bb504077836 */ /* 0x040fe20000000000 */
[C---:B------:R-:W-:Y:S01]  /*0200*/  IADD3 R2, PT, PT, R5.reuse, 0x64f0c9, R4 ;  /* 0x0064f0c905027810 */ /* 0x040fe20007ffe004 */
[----:B------:R-:W-:Y:S01]  /*0210*/  VIADD R5, R5, 0x583f19 ;  /* 0x00583f1905057836 */ /* 0x000fe20000000000 */
[----:B------:R-:W-:Y:S02]  /*0220*/  LOP3.LUT R4, R4, 0x5491333, RZ, 0x3c, !PT ;  /* 0x0549133304047812 */ /* 0x000fe400078e3cff */
[----:B------:R0:W-:Y:S04]  /*0230*/  STL.64 [R1+0x8], R6 ;  /* 0x0000080601007387 */ /* 0x0001e80000100a00 */
[----:B------:R0:W-:Y:S04]  /*0240*/  STL.64 [R1], R2 ;  /* 0x0000000201007387 */ /* 0x0001e80000100a00 */
[----:B------:R0:W-:Y:S01]  /*0250*/  STL.64 [R1+0x10], R4 ;  /* 0x0000100401007387 */ /* 0x0001e20000100a00 */
[----:B------:R-:W-:Y:S05]  /*0260*/  @!P0 BRA `(.L_x_11) ;  /* 0x0000002400408947 */ /* 0x000fea0003800000 */
[----:B------:R-:W-:Y:S02]  /*0270*/  IMAD.MOV.U32 R15, RZ, RZ, RZ ;  /* 0x000000ffff0f7224 */ /* 0x000fe400078e00ff */
[----:B------:R-:W-:Y:S02]  /*0280*/  IMAD.MOV.U32 R16, RZ, RZ, R24 ;  /* 0x000000ffff107224 */ /* 0x000fe400078e0018 */
[----:B------:R-:W-:-:S07]  /*0290*/  IMAD.MOV.U32 R17, RZ, RZ, R8 ;  /* 0x000000ffff117224 */ /* 0x000fce00078e0008 */
.L_x_20:
[----:B------:R-:W-:Y:S01]  /*02a0*/  LOP3.LUT R23, R16, 0x3, RZ, 0xc0, !PT ;  /* 0x0000000310177812 */ /* 0x000fe200078ec0ff */
[----:B------:R-:W-:Y:S03]  /*02b0*/  BSSY.RECONVERGENT B1, `(.L_x_12) ;  /* 0x0000245000017945 */ /* 0x000fe60003800200 */
[----:B------:R-:W-:-:S04]  /*02c0*/  ISETP.NE.U32.AND P0, PT, R23, RZ, PT ;  /* 0x000000ff1700720c */ /* 0x000fc80003f05070 */
[----:B------:R-:W-:-:S13]  /*02d0*/  ISETP.NE.AND.EX P0, PT, RZ, RZ, PT, P0 ;  /* 0x000000ffff00720c */ /* 0x000fda0003f05300 */
[----:B-123--:R-:W-:Y:S05]  /*02e0*/  @!P0 BRA `(.L_x_13) ;  /* 0x0000002400048947 */ /* 0x00efea0003800000 */
[----:B------:R-:W1:Y:S01]  /*02f0*/  LDC.64 R10, c[0x4][RZ] ;  /* 0x01000000ff0a7b82 */ /* 0x000e620000000a00 */
[----:B------:R-:W-:Y:S01]  /*0300*/  IMAD.MOV.U32 R18, RZ, RZ, RZ ;  /* 0x000000ffff127224 */ /* 0x000fe200078e00ff */
[----:B0-----:R-:W-:Y:S02]  /*0310*/  CS2R R4, SRZ ;  /* 0x0000000000047805 */ /* 0x001fe4000001ff00 */
[----:B------:R-:W-:Y:S01]  /*0320*/  CS2R R6, SRZ ;  /* 0x0000000000067805 */ /* 0x000fe2000001ff00 */
[----:B------:R-:W-:Y:S02]  /*0330*/  IMAD.MOV.U32 R3, RZ, RZ, RZ ;  /* 0x000000ffff037224 */ /* 0x000fe400078e00ff */
[----:B-1----:R-:W-:-:S07]  /*0340*/  IMAD.WIDE.U32 R10, R15, 0xc80, R10 ;  /* 0x00000c800f0a7825 */ /* 0x002fce00078e000a */
.L_x_15:
[----:B------:R-:W-:-:S06]  /*0350*/  IMAD R19, R18, 0x4, R1 ;  /* 0x0000000412137824 */ /* 0x000fcc00078e0201 */
[----:B------:R-:W5:Y:S01]  /*0360*/  LDL R19, [R19+0x4] ;  /* 0x0000040013137983 */ /* 0x000f620000100800 */
[----:B------:R-:W-:Y:S01]  /*0370*/  IMAD.SHL.U32 R20, R18, 0x20, RZ ;  /* 0x0000002012147824 */ /* 0x000fe200078e00ff */
[----:B------:R-:W-:-:S06]  /*0380*/  UMOV UR4, URZ ;  /* 0x000000ff00047c82 */ /* 0x000fcc0008000000 */
.L_x_14:
[----:B-----5:R-:W-:Y:S01]  /*0390*/  SHF.R.U32.HI R29, RZ, UR4, R19 ;  /* 0x00000004ff1d7c19 */ /* 0x020fe20008011613 */
[----:B------:R-:W-:-:S03]  /*03a0*/  VIADD R12, R20, UR4 ;  /* 0x00000004140c7c36 */ /* 0x000fc60008000000 */
[----:B------:R-:W-:-:S04]  /*03b0*/  LOP3.LUT R13, R29, 0x1, RZ, 0xc0, !PT ;  /* 0x000000011d0d7812 */ /* 0x000fc800078ec0ff */
[----:B------:R-:W-:Y:S01]  /*03c0*/  ISETP.NE.U32.AND P0, PT, R13, 0x1, PT ;  /* 0x000000010d00780c */ /* 0x000fe20003f05070 */
[----:B------:R-:W-:-:S03]  /*03d0*/  IMAD R13, R12, 0x5, RZ ;  /* 0x000000050c0d7824 */ /* 0x000fc600078e02ff */
[----:B------:R-:W-:Y:S01]  /*03e0*/  R2P PR, R29, 0x7e ;  /* 0x0000007e1d007804 */ /* 0x000fe20000000000 */
[----:B------:R-:W-:-:S08]  /*03f0*/  IMAD.WIDE.U32 R12, R13, 0x4, R10 ;  /* 0x000000040d0c7825 */ /* 0x000fd000078e000a */
[----:B------:R-:W2:Y:S04]  /*0400*/  @!P0 LDG.E R22, desc[UR6][R12.64+0x10] ;  /* 0x000010060c168981 */ /* 0x000ea8000c1e1900 */
[----:B------:R-:W3:Y:S04]  /*0410*/  @P1 LDG.E R26, desc[UR6][R12.64+0x24] ;  /* 0x000024060c1a1981 */ /* 0x000ee8000c1e1900 */
[----:B------:R-:W4:Y:S04]  /*0420*/  @P2 LDG.E R28, desc[UR6][R12.64+0x38] ;  /* 0x000038060c1c2981 */ /* 0x000f28000c1e1900 */
[----:B------:R-:W4:Y:S04]  /*0430*/  @P3 LDG.E R30, desc[UR6][R12.64+0x4c] ;  /* 0x00004c060c1e3981 */ /* 0x000f28000c1e1900 */
[----:B------:R-:W4:Y:S04]  /*0440*/  @P4 LDG.E R32, desc[UR6][R12.64+0x60] ;  /* 0x000060060c204981 */ /* 0x000f28000c1e1900 */
[----:B------:R-:W4:Y:S04]  /*0450*/  @!P0 LDG.E R21, desc[UR6][R12.64+0x4] ;  /* 0x000004060c158981 */ /* 0x000f28000c1e1900 */
[----:B------:R-:W4:Y:S04]  /*0460*/  @!P0 LDG.E R25, desc[UR6][R12.64+0xc] ;  /* 0x00000c060c198981 */ /* 0x000f28000c1e1900 */
[----:B------:R-:W4:Y:S04]  /*0470*/  @P1 LDG.E R27, desc[UR6][R12.64+0x18] ;  /* 0x000018060c1b1981 */ /* 0x000f28000c1e1900 */
[----:B------:R-:W4:Y:S04]  /*0480*/  @P3 LDG.E R31, desc[UR6][R12.64+0x40] ;  /* 0x000040060c1f3981 */ /* 0x000f28000c1e1900 */
[----:B------:R-:W4:Y:S04]  /*0490*/  @P5 LDG.E R33, desc[UR6][R12.64+0x70] ;  /* 0x000070060c215981 */ /* 0x000f28000c1e1900 */
[----:B------:R-:W4:Y:S01]  /*04a0*/  @P6 LDG.E R34, desc[UR6][R12.64+0x88] ;  /* 0x000088060c226981 */ /* 0x000f22000c1e1900 */
[----:B--2---:R-:W-:-:S03]  /*04b0*/  @!P0 LOP3.LUT R5, R5, R22, RZ, 0x3c, !PT ;  /* 0x0000001605058212 */ /* 0x004fc600078e3cff */
[----:B------:R-:W2:Y:S01]  /*04c0*/  @!P0 LDG.E R22, desc[UR6][R12.64] ;  /* 0x000000060c168981 */ /* 0x000ea2000c1e1900 */
[----:B---3--:R-:W-:-:S03]  /*04d0*/  @P1 LOP3.LUT R5, R5, R26, RZ, 0x3c, !PT ;  /* 0x0000001a05051212 */ /* 0x008fc600078e3cff */
[----:B------:R-:W3:Y:S01]  /*04e0*/  @!P0 LDG.E R26, desc[UR6][R12.64+0x8] ;  /* 0x000008060c1a8981 */ /* 0x000ee2000c1e1900 */
[----:B----4-:R-:W-:-:S03]  /*04f0*/  @P2 LOP3.LUT R5, R5, R28, RZ, 0x3c, !PT ;  /* 0x0000001c05052212 */ /* 0x010fc600078e3cff */
[----:B------:R-:W4:Y:S01]  /*0500*/  @P1 LDG.E R28, desc[UR6][R12.64+0x14] ;  /* 0x000014060c1c1981 */ /* 0x000f22000c1e1900 */
[----:B------:R-:W-:-:S03]  /*0510*/  @P3 LOP3.LUT R5, R5, R30, RZ, 0x3c, !PT ;  /* 0x0000001e05053212 */ /* 0x000fc600078e3cff */
[----:B------:R-:W4:Y:S01]  /*0520*/  @P5 LDG.E R30, desc[UR6][R12.64+0x74] ;  /* 0x000074060c1e5981 */ /* 0x000f22000c1e1900 */
[----:B------:R-:W-:-:S03]  /*0530*/  @P4 LOP3.LUT R5, R5, R32, RZ, 0x3c, !PT ;  /* 0x0000002005054212 */ /* 0x000fc600078e3cff */
[----:B------:R-:W4:Y:S01]  /*0540*/  @P3 LDG.E R32, desc[UR6][R12.64+0x44] ;  /* 0x000044060c203981 */ /* 0x000f22000c1e1900 */
[----:B------:R-:W-:-:S03]  /*0550*/  @!P0 LOP3.LUT R6, R6, R21, RZ, 0x3c, !PT ;  /* 0x0000001506068212 */ /* 0x000fc600078e3cff */
[----:B------:R-:W4:Y:S01]  /*0560*/  @P1 LDG.E R21, desc[UR6][R12.64+0x20] ;  /* 0x000020060c151981 */ /* 0x000f22000c1e1900 */
[----:B------:R-:W-:-:S03]  /*0570*/  @!P0 LOP3.LUT R4, R4, R25, RZ, 0x3c, !PT ;  /* 0x0000001904048212 */ /* 0x000fc600078e3cff */
[----:B------:R-:W4:Y:S01]  /*0580*/  @P2 LDG.E R25, desc[UR6][R12.64+0x2c] ;  /* 0x00002c060c192981 */ /* 0x000f22000c1e1900 */
[----:B------:R-:W-:-:S03]  /*0590*/  @P1 LOP3.LUT R6, R6, R27, RZ, 0x3c, !PT ;  /* 0x0000001b06061212 */ /* 0x000fc600078e3cff */
[----:B------:R-:W4:Y:S01]  /*05a0*/  @P2 LDG.E R27, desc[UR6][R12.64+0x34] ;  /* 0x000034060c1b2981 */ /* 0x000f22000c1e1900 */
[----:B--2---:R-:W-:-:S03]  /*05b0*/  @!P0 LOP3.LUT R3, R3, R22, RZ, 0x3c, !PT ;  /* 0x0000001603038212 */ /* 0x004fc600078e3cff */
[----:B------:R-:W2:Y:S01]  /*05c0*/  @P1 LDG.E R22, desc[UR6][R12.64+0x1c] ;  /* 0x00001c060c161981 */ /* 0x000ea2000c1e1900 */
[----:B---3--:R-:W-:-:S03]  /*05d0*/  @!P0 LOP3.LUT R7, R7, R26, RZ, 0x3c, !PT ;  /* 0x0000001a07078212 */ /* 0x008fc600078e3cff */
[----:B------:R-:W3:Y:S01]  /*05e0*/  @P2 LDG.E R26, desc[UR6][R12.64+0x28] ;  /* 0x000028060c1a2981 */ /* 0x000ee2000c1e1900 */
[----:B----4-:R-:W-:-:S03]  /*05f0*/  @P1 LOP3.LUT R3, R3, R28, RZ, 0x3c, !PT ;  /* 0x0000001c03031212 */ /* 0x010fc600078e3cff */
[----:B------:R-:W4:Y:S01]  /*0600*/  @P2 LDG.E R28, desc[UR6][R12.64+0x30] ;  /* 0x000030060c1c2981 */ /* 0x000f22000c1e1900 */
[----:B------:R-:W-:-:S03]  /*0610*/  @P5 LOP3.LUT R5, R5, R30, RZ, 0x3c, !PT ;  /* 0x0000001e05055212 */ /* 0x000fc600078e3cff */
[----:B------:R-:W4:Y:S01]  /*0620*/  @P3 LDG.E R30, desc[UR6][R12.64+0x3c] ;  /* 0x00003c060c1e3981 */ /* 0x000f22000c1e1900 */
[----:B------:R-:W-:-:S03]  /*0630*/  @P1 LOP3.LUT R4, R4, R21, RZ, 0x3c, !PT ;  /* 0x0000001504041212 */ /* 0x000fc600078e3cff */
[----:B------:R-:W4:Y:S01]  /*0640*/  @P3 LDG.E R21, desc[UR6][R12.64+0x48] ;  /* 0x000048060c153981 */ /* 0x000f22000c1e1900 */
[----:B------:R-:W-:-:S03]  /*0650*/  @P2 LOP3.LUT R6, R6, R25, RZ, 0x3c, !PT ;  /* 0x0000001906062212 */ /* 0x000fc600078e3cff */
[----:B------:R-:W4:Y:S01]  /*0660*/  @P4 LDG.E R25, desc[UR6][R12.64+0x54] ;  /* 0x000054060c194981 */ /* 0x000f22000c1e1900 */
[----:B------:R-:W-:Y:S02]  /*0670*/  @P2 LOP3.LUT R4, R4, R27, RZ, 0x3c, !PT ;  /* 0x0000001b04042212 */ /* 0x000fe400078e3cff */
[----:B------:R-:W-:Y:S01]  /*0680*/  @P3 LOP3.LUT R6, R6, R31, RZ, 0x3c, !PT ;  /* 0x0000001f06063212 */ /* 0x000fe200078e3cff */
[----:B------:R-:W4:Y:S04]  /*0690*/  @P4 LDG.E R27, desc[UR6][R12.64+0x5c] ;  /* 0x00005c060c1b4981 */ /* 0x000f28000c1e1900 */
[----:B------:R-:W4:Y:S01]  /*06a0*/  @P5 LDG.E R31, desc[UR6][R12.64+0x68] ;  /* 0x000068060c1f5981 */ /* 0x000f22000c1e1900 */
[----:B--2---:R-:W-:-:S03]  /*06b0*/  @P1 LOP3.LUT R7, R7, R22, RZ, 0x3c, !PT ;  /* 0x0000001607071212 */ /* 0x004fc600078e3cff */
[----:B------:R-:W2:Y:S01]  /*06c0*/  @P4 LDG.E R22, desc[UR6][R12.64+0x50] ;  /* 0x000050060c164981 */ /* 0x000ea2000c1e1900 */
[----:B---3--:R-:W-:-:S03]  /*06d0*/  @P2 LOP3.LUT R3, R3, R26, RZ, 0x3c, !PT ;  /* 0x0000001a03032212 */ /* 0x008fc600078e3cff */
[----:B------:R-:W3:Y:S01]  /*06e0*/  @P4 LDG.E R26, desc[UR6][R12.64+0x58] ;  /* 0x000058060c1a4981 */ /* 0x000ee2000c1e1900 */
[----:B----4-:R-:W-:-:S03]  /*06f0*/  @P2 LOP3.LUT R7, R7, R28, RZ, 0x3c, !PT ;  /* 0x0000001c07072212 */ /* 0x010fc600078e3cff */
[----:B------:R-:W4:Y:S01]  /*0700*/  @P5 LDG.E R28, desc[UR6][R12.64+0x64] ;  /* 0x000064060c1c5981 */ /* 0x000f22000c1e1900 */
[----:B------:R-:W-:-:S03]  /*0710*/  @P3 LOP3.LUT R3, R3, R30, RZ, 0x3c, !PT ;  /* 0x0000001e03033212 */ /* 0x000fc600078e3cff */
[----:B------:R-:W4:Y:S01]  /*0720*/  @P5 LDG.E R30, desc[UR6][R12.64+0x6c] ;  /* 0x00006c060c1e5981 */ /* 0x000f22000c1e1900 */
[----:B------:R-:W-:Y:S02]  /*0730*/  LOP3.LUT P0, RZ, R29, 0x80, RZ, 0xc0, !PT ;  /* 0x000000801dff7812 */ /* 0x000fe4000780c0ff */
[----:B------:R-:W-:Y:S02]  /*0740*/  @P3 LOP3.LUT R7, R7, R32, RZ, 0x3c, !PT ;  /* 0x0000002007073212 */ /* 0x000fe400078e3cff */
[----:B------:R-:W-:Y:S02]  /*0750*/  @P3 LOP3.LUT R4, R4, R21, RZ, 0x3c, !PT ;  /* 0x0000001504043212 */ /* 0x000fe400078e3cff */
[----:B------:R-:W4:Y:S01]  /*0760*/  @P6 LDG.E R21, desc[UR6][R12.64+0x7c] ;  /* 0x00007c060c156981 */ /* 0x000f22000c1e1900 */
[----:B------:R-:W-:-:S03]  /*0770*/  @P4 LOP3.LUT R6, R6, R25, RZ, 0x3c, !PT ;  /* 0x0000001906064212 */ /* 0x000fc600078e3cff */
[----:B------:R-:W4:Y:S01]  /*0780*/  @P6 LDG.E R25, desc[UR6][R12.64+0x84] ;  /* 0x000084060c196981 */ /* 0x000f22000c1e1900 */
[----:B------:R-:W-:-:S03]  /*0790*/  @P4 LOP3.LUT R4, R4, R27, RZ, 0x3c, !PT ;  /* 0x0000001b04044212 */ /* 0x000fc600078e3cff */
[----:B------:R-:W4:Y:S01]  /*07a0*/  @P0 LDG.E R32, desc[UR6][R12.64+0x9c] ;  /* 0x00009c060c200981 */ /* 0x000f22000c1e1900 */
[----:B------:R-:W-:-:S03]  /*07b0*/  @P5 LOP3.LUT R6, R6, R31, RZ, 0x3c, !PT ;  /* 0x0000001f06065212 */ /* 0x000fc600078e3cff */
        /* <DEDUP_REMOVED lines=10> */
[----:B------:R-:W-:Y:S02]  /*0860*/  @P5 LOP3.LUT R4, R4, R33, RZ, 0x3c, !PT ;  /* 0x0000002104045212 */ /* 0x000fe400078e3cff */
[----:B------:R-:W-:Y:S02]  /*0870*/  @P6 LOP3.LUT R5, R5, R34, RZ, 0x3c, !PT ;  /* 0x0000002205056212 */ /* 0x000fe400078e3cff */
[----:B------:R-:W-:Y:S02]  /*0880*/  @P6 LOP3.LUT R6, R6, R21, RZ, 0x3c, !PT ;  /* 0x0000001506066212 */ /* 0x000fe400078e3cff */
[----:B------:R-:W-:Y:S02]  /*0890*/  @P6 LOP3.LUT R4, R4, R25, RZ, 0x3c, !PT ;  /* 0x0000001904046212 */ /* 0x000fe400078e3cff */
[----:B------:R-:W-:Y:S02]  /*08a0*/  @P0 LOP3.LUT R5, R5, R32, RZ, 0x3c, !PT ;  /* 0x0000002005050212 */ /* 0x000fe400078e3cff */
[----:B------:R-:W-:-:S02]  /*08b0*/  @P0 LOP3.LUT R6, R6, R27, RZ, 0x3c, !PT ;  /* 0x0000001b06060212 */ /* 0x000fc400078e3cff */
[----:B------:R-:W-:Y:S02]  /*08c0*/  @P0 LOP3.LUT R4, R4, R31, RZ, 0x3c, !PT ;  /* 0x0000001f04040212 */ /* 0x000fe400078e3cff */
[----:B--2---:R-:W-:Y:S02]  /*08d0*/  @P6 LOP3.LUT R3, R3, R22, RZ, 0x3c, !PT ;  /* 0x0000001603036212 */ /* 0x004fe400078e3cff */
[----:B---3--:R-:W-:Y:S02]  /*08e0*/  @P6 LOP3.LUT R7, R7, R26, RZ, 0x3c, !PT ;  /* 0x0000001a07076212 */ /* 0x008fe400078e3cff */
[----:B----4-:R-:W-:Y:S02]  /*08f0*/  @P0 LOP3.LUT R3, R3, R28, RZ, 0x3c, !PT ;  /* 0x0000001c03030212 */ /* 0x010fe400078e3cff */
[----:B------:R-:W-:Y:S02]  /*0900*/  @P0 LOP3.LUT R7, R7, R30, RZ, 0x3c, !PT ;  /* 0x0000001e07070212 */ /* 0x000fe400078e3cff */
[----:B------:R-:W-:-:S13]  /*0910*/  R2P PR, R29.B1, 0x7f ;  /* 0x0000007f1d007804 */ /* 0x000fda0000001000 */
[----:B------:R-:W2:Y:S04]  /*0920*/  @P0 LDG.E R22, desc[UR6][R12.64+0xa0] ;  /* 0x0000a0060c160981 */ /* 0x000ea8000c1e1900 */
[----:B------:R-:W3:Y:S04]  /*0930*/  @P0 LDG.E R26, desc[UR6][R12.64+0xa8] ;  /* 0x0000a8060c1a0981 */ /* 0x000ee8000c1e1900 */
[----:B------:R-:W4:Y:S04]  /*0940*/  @P1 LDG.E R30, desc[UR6][R12.64+0xb4] ;  /* 0x0000b4060c1e1981 */ /* 0x000f28000c1e1900 */
[----:B------:R-:W4:Y:S04]  /*0950*/  @P0 LDG.E R25, desc[UR6][R12.64+0xa4] ;  /* 0x0000a4060c190981 */ /* 0x000f28000c1e1900 */
[----:B------:R-:W4:Y:S04]  /*0960*/  @P0 LDG.E R27, desc[UR6][R12.64+0xac] ;  /* 0x0000ac060c1b0981 */ /* 0x000f28000c1e1900 */
[----:B------:R-:W4:Y:S04]  /*0970*/  @P0 LDG.E R28, desc[UR6][R12.64+0xb0] ;  /* 0x0000b0060c1c0981 */ /* 0x000f28000c1e1900 */
[----:B------:R-:W4:Y:S04]  /*0980*/  @P1 LDG.E R32, desc[UR6][R12.64+0xbc] ;  /* 0x0000bc060c201981 */ /* 0x000f28000c1e1900 */
[----:B------:R-:W4:Y:S04]  /*0990*/  @P1 LDG.E R21, desc[UR6][R12.64+0xc0] ;  /* 0x0000c0060c151981 */ /* 0x000f28000c1e1900 */
        /* <DEDUP_REMOVED lines=14> */
[----:B------:R-:W-:Y:S02]  /*0a80*/  LOP3.LUT P0, RZ, R29, 0x8000, RZ, 0xc0, !PT ;  /* 0x000080001dff7812 */ /* 0x000fe4000780c0ff */
[----:B------:R-:W-:Y:S01]  /*0a90*/  @P1 LOP3.LUT R7, R7, R32, RZ, 0x3c, !PT ;  /* 0x0000002007071212 */ /* 0x000fe200078e3cff */
[----:B------:R-:W4:Y:S01]  /*0aa0*/  @P3 LDG.E R29, desc[UR6][R12.64+0xe0] ;  /* 0x0000e0060c1d3981 */ /* 0x000f22000c1e1900 */
[----:B------:R-:W-:-:S03]  /*0ab0*/  @P1 LOP3.LUT R4, R4, R21, RZ, 0x3c, !PT ;  /* 0x0000001504041212 */ /* 0x000fc600078e3cff */
[----:B------:R-:W4:Y:S04]  /*0ac0*/  @P3 LDG.E R32, desc[UR6][R12.64+0xdc] ;  /* 0x0000dc060c203981 */ /* 0x000f28000c1e1900 */
[----:B------:R-:W4:Y:S01]  /*0ad0*/  @P3 LDG.E R21, desc[UR6][R12.64+0xe8] ;  /* 0x0000e8060c153981 */ /* 0x000f22000c1e1900 */
[----:B------:R-:W-:-:S03]  /*0ae0*/  @P1 LOP3.LUT R6, R6, R31, RZ, 0x3c, !PT ;  /* 0x0000001f06061212 */ /* 0x000fc600078e3cff */
        /* <DEDUP_REMOVED lines=8> */
[----:B------:R-:W2:Y:S01]  /*0b70*/  @P4 LDG.E R25, desc[UR6][R12.64+0xf4] ;  /* 0x0000f4060c194981 */ /* 0x000ea2000c1e1900 */
[----:B------:R-:W-:-:S03]  /*0b80*/  @P2 LOP3.LUT R4, R4, R27, RZ, 0x3c, !PT ;  /* 0x0000001b04042212 */ /* 0x000fc600078e3cff */
[----:B------:R-:W2:Y:S01]  /*0b90*/  @P4 LDG.E R27, desc[UR6][R12.64+0xfc] ;  /* 0x0000fc060c1b4981 */ /* 0x000ea2000c1e1900 */
[----:B------:R-:W-:-:S03]  /*0ba0*/  @P2 LOP3.LUT R7, R7, R28, RZ, 0x3c, !PT ;  /* 0x0000001c07072212 */ /* 0x000fc600078e3cff */
[----:B------:R-:W2:Y:S01]  /*0bb0*/  @P4 LDG.E R28, desc[UR6][R12.64+0xf0] ;  /* 0x0000f0060c1c4981 */ /* 0x000ea2000c1e1900 */
[----:B------:R-:W-:Y:S02]  /*0bc0*/  @P3 LOP3.LUT R6, R6, R29, RZ, 0x3c, !PT ;  /* 0x0000001d06063212 */ /* 0x000fe400078e3cff */
[----:B------:R-:W-:Y:S01]  /*0bd0*/  @P3 LOP3.LUT R7, R7, R34, RZ, 0x3c, !PT ;  /* 0x0000002207073212 */ /* 0x000fe200078e3cff */
[----:B------:R-:W2:Y:S01]  /*0be0*/  @P5 LDG.E R29, desc[UR6][R12.64+0x108] ;  /* 0x000108060c1d5981 */ /* 0x000ea2000c1e1900 */
[----:B------:R-:W-:-:S03]  /*0bf0*/  @P3 LOP3.LUT R3, R3, R32, RZ, 0x3c, !PT ;  /* 0x0000002003033212 */ /* 0x000fc600078e3cff */
[----:B------:R-:W2:Y:S01]  /*0c00*/  @P4 LDG.E R32, desc[UR6][R12.64+0x100] ;  /* 0x000100060c204981 */ /* 0x000ea2000c1e1900 */
[----:B------:R-:W-:-:S03]  /*0c10*/  @P3 LOP3.LUT R4, R4, R21, RZ, 0x3c, !PT ;  /* 0x0000001504043212 */ /* 0x000fc600078e3cff */
[----:B------:R-:W2:Y:S04]  /*0c20*/  @P5 LDG.E R34, desc[UR6][R12.64+0x104] ;  /* 0x000104060c225981 */ /* 0x000ea8000c1e1900 */
[----:B------:R-:W2:Y:S01]  /*0c30*/  @P5 LDG.E R21, desc[UR6][R12.64+0x110] ;  /* 0x000110060c155981 */ /* 0x000ea2000c1e1900 */
[----:B---3--:R-:W-:-:S03]  /*0c40*/  @P3 LOP3.LUT R5, R5, R26, RZ, 0x3c, !PT ;  /* 0x0000001a05053212 */ /* 0x008fc600078e3cff */
[----:B------:R-:W3:Y:S01]  /*0c50*/  @P5 LDG.E R26, desc[UR6][R12.64+0x114] ;  /* 0x000114060c1a5981 */ /* 0x000ee2000c1e1900 */
[----:B----4-:R-:W-:-:S03]  /*0c60*/  @P4 LOP3.LUT R7, R7, R30, RZ, 0x3c, !PT ;  /* 0x0000001e07074212 */ /* 0x010fc600078e3cff */
[----:B------:R-:W4:Y:S01]  /*0c70*/  @P6 LDG.E R30, desc[UR6][R12.64+0x120] ;  /* 0x000120060c1e6981 */ /* 0x000f22000c1e1900 */
[----:B--2---:R-:W-:Y:S02]  /*0c80*/  @P4 LOP3.LUT R6, R6, R25, RZ, 0x3c, !PT ;  /* 0x0000001906064212 */ /* 0x004fe400078e3cff */
[----:B------:R-:W-:Y:S01]  /*0c90*/  @P5 LOP3.LUT R7, R7, R22, RZ, 0x3c, !PT ;  /* 0x0000001607075212 */ /* 0x000fe200078e3cff */
[----:B------:R-:W2:Y:S01]  /*0ca0*/  @P6 LDG.E R25, desc[UR6][R12.64+0x11c] ;  /* 0x00011c060c196981 */ /* 0x000ea2000c1e1900 */
[----:B------:R-:W-:-:S03]  /*0cb0*/  @P4 LOP3.LUT R4, R4, R27, RZ, 0x3c, !PT ;  /* 0x0000001b04044212 */ /* 0x000fc600078e3cff */
[----:B------:R-:W2:Y:S01]  /*0cc0*/  @P6 LDG.E R27, desc[UR6][R12.64+0x124] ;  /* 0x000124060c1b6981 */ /* 0x000ea2000c1e1900 */
[----:B------:R-:W-:-:S03]  /*0cd0*/  @P4 LOP3.LUT R3, R3, R28, RZ, 0x3c, !PT ;  /* 0x0000001c03034212 */ /* 0x000fc600078e3cff */
[----:B------:R-:W2:Y:S04]  /*0ce0*/  @P6 LDG.E R28, desc[UR6][R12.64+0x118] ;  /* 0x000118060c1c6981 */ /* 0x000ea8000c1e1900 */
        /* <DEDUP_REMOVED lines=9> */
[----:B------:R-:W-:-:S04]  /*0d80*/  UIADD3 UR4, UPT, UPT, UR4, 0x10, URZ ;  /* 0x0000001004047890 */ /* 0x000fc8000fffe0ff */
[----:B------:R-:W-:Y:S01]  /*0d90*/  UISETP.NE.AND UP0, UPT, UR4, 0x20, UPT ;  /* 0x000000200400788c */ /* 0x000fe2000bf05270 */
[----:B---3--:R-:W-:Y:S02]  /*0da0*/  @P5 LOP3.LUT R5, R5, R26, RZ, 0x3c, !PT ;  /* 0x0000001a05055212 */ /* 0x008fe400078e3cff */
[----:B----4-:R-:W-:Y:S02]  /*0db0*/  @P6 LOP3.LUT R7, R7, R30, RZ, 0x3c, !PT ;  /* 0x0000001e07076212 */ /* 0x010fe400078e3cff */
[----:B--2---:R-:W-:Y:S02]  /*0dc0*/  @P6 LOP3.LUT R6, R6, R25, RZ, 0x3c, !PT ;  /* 0x0000001906066212 */ /* 0x004fe400078e3cff */
[----:B------:R-:W-:Y:S02]  /*0dd0*/  @P6 LOP3.LUT R4, R4, R27, RZ, 0x3c, !PT ;  /* 0x0000001b04046212 */ /* 0x000fe400078e3cff */
[----:B------:R-:W-:Y:S02]  /*0de0*/  @P6 LOP3.LUT R3, R3, R28, RZ, 0x3c, !PT ;  /* 0x0000001c03036212 */ /* 0x000fe400078e3cff */
[----:B------:R-:W-:-:S04]  /*0df0*/  @P6 LOP3.LUT R5, R5, R22, RZ, 0x3c, !PT ;  /* 0x0000001605056212 */ /* 0x000fc800078e3cff */
[----:B------:R-:W-:Y:S02]  /*0e00*/  @P0 LOP3.LUT R5, R5, R36, RZ, 0x3c, !PT ;  /* 0x0000002405050212 */ /* 0x000fe400078e3cff */
[----:B------:R-:W-:Y:S02]  /*0e10*/  @P0 LOP3.LUT R4, R4, R29, RZ, 0x3c, !PT ;  /* 0x0000001d04040212 */ /* 0x000fe400078e3cff */
[----:B------:R-:W-:Y:S02]  /*0e20*/  @P0 LOP3.LUT R3, R3, R32, RZ, 0x3c, !PT ;  /* 0x0000002003030212 */ /* 0x000fe400078e3cff */
[----:B------:R-:W-:Y:S02]  /*0e30*/  @P0 LOP3.LUT R6, R6, R21, RZ, 0x3c, !PT ;  /* 0x0000001506060212 */ /* 0x000fe400078e3cff */
[----:B------:R-:W-:Y:S01]  /*0e40*/  @P0 LOP3.LUT R7, R7, R34, RZ, 0x3c, !PT ;  /* 0x0000002207070212 */ /* 0x000fe200078e3cff */
[----:B------:R-:W-:Y:S06]  /*0e50*/  BRA.U UP0, `(.L_x_14) ;  /* 0xfffffff5004c7547 */ /* 0x000fec000b83ffff */
[----:B------:R-:W-:-:S05]  /*0e60*/  VIADD R18, R18, 0x1 ;  /* 0x0000000112127836 */ /* 0x000fca0000000000 */
[----:B------:R-:W-:-:S13]  /*0e70*/  ISETP.NE.AND P0, PT, R18, 0x5, PT ;  /* 0x000000051200780c */ /* 0x000fda0003f05270 */
[----:B------:R-:W-:Y:S05]  /*0e80*/  @P0 BRA `(.L_x_15) ;  /* 0xfffffff400300947 */ /* 0x000fea000383ffff */
[----:B------:R1:W-:Y:S01]  /*0e90*/  STL [R1+0x4], R3 ;  /* 0x0000040301007387 */ /* 0x0003e20000100800 */
[----:B------:R-:W-:-:S03]  /*0ea0*/  ISETP.NE.U32.AND P0, PT, R23, 0x1, PT ;  /* 0x000000011700780c */ /* 0x000fc60003f05070 */
[----:B------:R1:W-:Y:S01]  /*0eb0*/  STL.64 [R1+0x8], R6 ;  /* 0x0000080601007387 */ /* 0x0003e20000100a00 */
[----:B------:R-:W-:-:S03]  /*0ec0*/  ISETP.NE.AND.EX P0, PT, RZ, RZ, PT, P0 ;  /* 0x000000ffff00720c */ /* 0x000fc60003f05300 */
[----:B------:R1:W-:Y:S10]  /*0ed0*/  STL.64 [R1+0x10], R4 ;  /* 0x0000100401007387 */ /* 0x0003f40000100a00 */
[----:B------:R-:W-:Y:S05]  /*0ee0*/  @!P0 BRA `(.L_x_13) ;  /* 0x0000001800048947 */ /* 0x000fea0003800000 */
[----:B------:R-:W-:Y:S01]  /*0ef0*/  UMOV UR4, URZ ;  /* 0x000000ff00047c82 */ /* 0x000fe20008000000 */
[----:B------:R-:W-:Y:S01]  /*0f00*/  UMOV UR5, URZ ;  /* 0x000000ff00057c82 */ /* 0x000fe20008000000 */
[----:B------:R-:W-:Y:S02]  /*0f10*/  IMAD.MOV.U32 R18, RZ, RZ, RZ ;  /* 0x000000ffff127224 */ /* 0x000fe400078e00ff */
[----:B-1----:R-:W-:Y:S02]  /*0f20*/  IMAD.MOV.U32 R3, RZ, RZ, RZ ;  /* 0x000000ffff037224 */ /* 0x002fe400078e00ff */
[----:B------:R-:W-:Y:S02]  /*0f30*/  IMAD.U32 R5, RZ, RZ, UR4 ;  /* 0x00000004ff057e24 */ /* 0x000fe4000f8e00ff */
[----:B------:R-:W-:Y:S02]  /*0f40*/  IMAD.U32 R4, RZ, RZ, UR5 ;  /* 0x00000005ff047e24 */ /* 0x000fe4000f8e00ff */
[----:B------:R-:W-:-:S02]  /*0f50*/  IMAD.U32 R7, RZ, RZ, UR4 ;  /* 0x00000004ff077e24 */ /* 0x000fc4000f8e00ff */
[----:B------:R-:W-:-:S07]  /*0f60*/  IMAD.U32 R6, RZ, RZ, UR5 ;  /* 0x00000005ff067e24 */ /* 0x000fce000f8e00ff */
.L_x_17:
[----:B------:R-:W-:-:S06]  /*0f70*/  IMAD R19, R18, 0x4, R1 ;  /* 0x0000000412137824 */ /* 0x000fcc00078e0201 */
[----:B------:R-:W5:Y:S01]  /*0f80*/  LDL R19, [R19+0x4] ;  /* 0x0000040013137983 */ /* 0x000f620000100800 */
[----:B------:R-:W-:Y:S01]  /*0f90*/  IMAD.SHL.U32 R20, R18, 0x20, RZ ;  /* 0x0000002012147824 */ /* 0x000fe200078e00ff */
[----:B------:R-:W-:-:S06]  /*0fa0*/  UMOV UR4, URZ ;  /* 0x000000ff00047c82 */ /* 0x000fcc0008000000 */
.L_x_16:
        /* <DEDUP_REMOVED lines=181> */
[----:B------:R-:W-:Y:S05]  /*1b00*/  @P0 BRA `(.L_x_13) ;  /* 0x0000000800fc0947 */ /* 0x000fea0003800000 */
[----:B------:R-:W-:Y:S01]  /*1b10*/  UMOV UR4, URZ ;  /* 0x000000ff00047c82 */ /* 0x000fe20008000000 */
[----:B------:R-:W-:Y:S01]  /*1b20*/  UMOV UR5, URZ ;  /* 0x000000ff00057c82 */ /* 0x000fe20008000000 */
[----:B------:R-:W-:Y:S02]  /*1b30*/  IMAD.MOV.U32 R18, RZ, RZ, RZ ;  /* 0x000000ffff127224 */ /* 0x000fe400078e00ff */
[----:B--2---:R-:W-:Y:S02]  /*1b40*/  IMAD.MOV.U32 R3, RZ, RZ, RZ ;  /* 0x000000ffff037224 */ /* 0x004fe400078e00ff */
[----:B------:R-:W-:Y:S02]  /*1b50*/  IMAD.U32 R5, RZ, RZ, UR4 ;  /* 0x00000004ff057e24 */ /* 0x000fe4000f8e00ff */
[----:B------:R-:W-:Y:S02]  /*1b60*/  IMAD.U32 R4, RZ, RZ, UR5 ;  /* 0x00000005ff047e24 */ /* 0x000fe4000f8e00ff */
[----:B------:R-:W-:-:S02]  /*1b70*/  IMAD.U32 R7, RZ, RZ, UR4 ;  /* 0x00000004ff077e24 */ /* 0x000fc4000f8e00ff */
[----:B------:R-:W-:-:S07]  /*1b80*/  IMAD.U32 R6, RZ, RZ, UR5 ;  /* 0x00000005ff067e24 */ /* 0x000fce000f8e00ff */
.L_x_19:
[----:B------:R-:W-:-:S06]  /*1b90*/  IMAD R19, R18, 0x4, R1 ;  /* 0x0000000412137824 */ /* 0x000fcc00078e0201 */
[----:B------:R-:W5:Y:S01]  /*1ba0*/  LDL R19, [R19+0x4] ;  /* 0x0000040013137983 */ /* 0x000f620000100800 */
[----:B------:R-:W-:Y:S01]  /*1bb0*/  IMAD.SHL.U32 R20, R18, 0x20, RZ ;  /* 0x0000002012147824 */ /* 0x000fe200078e00ff */
[----:B------:R-:W-:-:S06]  /*1bc0*/  UMOV UR4, URZ ;  /* 0x000000ff00047c82 */ /* 0x000fcc0008000000 */
.L_x_18:
        /* <DEDUP_REMOVED lines=11> */
[----:B------:R-:W4:Y:S04]  /*1c80*/  @!P0 LDG.E R22, desc[UR6][R12.64] ;  /* 0x000000060c168981 */ /* 0x000f28000c1e1900 */
[----:B------:R-:W4:Y:S04]  /*1c90*/  @P4 LDG.E R36, desc[UR6][R12.64+0x60] ;  /* 0x000060060c244981 */ /* 0x000f28000c1e1900 */
[----:B------:R-:W4:Y:S04]  /*1ca0*/  @!P0 LDG.E R21, desc[UR6][R12.64+0x4] ;  /* 0x000004060c158981 */ /* 0x000f28000c1e1900 */
[----:B------:R-:W4:Y:S04]  /*1cb0*/  @!P0 LDG.E R26, desc[UR6][R12.64+0x8] ;  /* 0x000008060c1a8981 */ /* 0x000f28000c1e1900 */
[----:B------:R-:W4:Y:S04]  /*1cc0*/  @!P0 LDG.E R23, desc[UR6][R12.64+0xc] ;  /* 0x00000c060c178981 */ /* 0x000f28000c1e1900 */
[----:B------:R-:W4:Y:S04]  /*1cd0*/  @P5 LDG.E R27, desc[UR6][R12.64+0x74] ;  /* 0x000074060c1b5981 */ /* 0x000f28000c1e1900 */
[----:B------:R-:W4:Y:S04]  /*1ce0*/  @P2 LDG.E R29, desc[UR6][R12.64+0x34] ;  /* 0x000034060c1d2981 */ /* 0x000f28000c1e1900 */
[----:B------:R-:W4:Y:S01]  /*1cf0*/  @P5 LDG.E R31, desc[UR6][R12.64+0x68] ;  /* 0x000068060c1f5981 */ /* 0x000f22000c1e1900 */
[----:B--2---:R-:W-:-:S03]  /*1d00*/  @!P0 LOP3.LUT R5, R5, R28, RZ, 0x3c, !PT ;  /* 0x0000001c05058212 */ /* 0x004fc600078e3cff */
[----:B------:R-:W2:Y:S01]  /*1d10*/  @P2 LDG.E R28, desc[UR6][R12.64+0x28] ;  /* 0x000028060c1c2981 */ /* 0x000ea2000c1e1900 */
[----:B---3--:R-:W-:-:S03]  /*1d20*/  @P1 LOP3.LUT R5, R5, R30, RZ, 0x3c, !PT ;  /* 0x0000001e05051212 */ /* 0x008fc600078e3cff */
[----:B------:R-:W3:Y:S01]  /*1d30*/  @P2 LDG.E R30, desc[UR6][R12.64+0x30] ;  /* 0x000030060c1e2981 */ /* 0x000ee2000c1e1900 */
[----:B----4-:R-:W-:-:S03]  /*1d40*/  @P2 LOP3.LUT R5, R5, R32, RZ, 0x3c, !PT ;  /* 0x0000002005052212 */ /* 0x010fc600078e3cff */
[----:B------:R-:W4:Y:S01]  /*1d50*/  @P3 LDG.E R32, desc[UR6][R12.64+0x3c] ;  /* 0x00003c060c203981 */ /* 0x000f22000c1e1900 */
[----:B------:R-:W-:-:S03]  /*1d60*/  @P3 LOP3.LUT R5, R5, R34, RZ, 0x3c, !PT ;  /* 0x0000002205053212 */ /* 0x000fc600078e3cff */
[----:B------:R-:W4:Y:S01]  /*1d70*/  @P6 LDG.E R34, desc[UR6][R12.64+0x88] ;  /* 0x000088060c226981 */ /* 0x000f22000c1e1900 */
[----:B------:R-:W-:-:S03]  /*1d80*/  @!P0 LOP3.LUT R3, R3, R22, RZ, 0x3c, !PT ;  /* 0x0000001603038212 */ /* 0x000fc600078e3cff */
[----:B------:R-:W2:Y:S01]  /*1d90*/  @P1 LDG.E R22, desc[UR6][R12.64+0x14] ;  /* 0x000014060c161981 */ /* 0x000ea2000c1e1900 */
[----:B------:R-:W-:Y:S02]  /*1da0*/  @P4 LOP3.LUT R5, R5, R36, RZ, 0x3c, !PT ;  /* 0x0000002405054212 */ /* 0x000fe400078e3cff */
[----:B------:R-:W-:Y:S02]  /*1db0*/  @!P0 LOP3.LUT R6, R6, R21, RZ, 0x3c, !PT ;  /* 0x0000001506068212 */ /* 0x000fe400078e3cff */
[----:B------:R-:W3:Y:S01]  /*1dc0*/  @P1 LDG.E R21, desc[UR6][R12.64+0x18] ;  /* 0x000018060c151981 */ /* 0x000ee2000c1e1900 */
[----:B------:R-:W-:-:S03]  /*1dd0*/  @!P0 LOP3.LUT R7, R7, R26, RZ, 0x3c, !PT ;  /* 0x0000001a07078212 */ /* 0x000fc600078e3cff */
[----:B------:R-:W4:Y:S01]  /*1de0*/  @P1 LDG.E R26, desc[UR6][R12.64+0x1c] ;  /* 0x00001c060c1a1981 */ /* 0x000f22000c1e1900 */
[----:B------:R-:W-:-:S03]  /*1df0*/  @!P0 LOP3.LUT R4, R4, R23, RZ, 0x3c, !PT ;  /* 0x0000001704048212 */ /* 0x000fc600078e3cff */
[----:B------:R-:W4:Y:S01]  /*1e00*/  @P1 LDG.E R23, desc[UR6][R12.64+0x20] ;  /* 0x000020060c171981 */ /* 0x000f22000c1e1900 */
[----:B------:R-:W-:-:S03]  /*1e10*/  @P5 LOP3.LUT R5, R5, R27, RZ, 0x3c, !PT ;  /* 0x0000001b05055212 */ /* 0x000fc600078e3cff */
[----:B------:R-:W4:Y:S01]  /*1e20*/  @P2 LDG.E R27, desc[UR6][R12.64+0x2c] ;  /* 0x00002c060c1b2981 */ /* 0x000f22000c1e1900 */
[----:B--2---:R-:W-:-:S03]  /*1e30*/  @P1 LOP3.LUT R3, R3, R22, RZ, 0x3c, !PT ;  /* 0x0000001603031212 */ /* 0x004fc600078e3cff */
[----:B------:R-:W2:Y:S01]  /*1e40*/  @P3 LDG.E R22, desc[UR6][R12.64+0x44] ;  /* 0x000044060c163981 */ /* 0x000ea2000c1e1900 */
[----:B------:R-:W-:-:S03]  /*1e50*/  @P2 LOP3.LUT R3, R3, R28, RZ, 0x3c, !PT ;  /* 0x0000001c03032212 */ /* 0x000fc600078e3cff */
        /* <DEDUP_REMOVED lines=9> */
[----:B------:R-:W-:Y:S02]  /*1ef0*/  @P2 LOP3.LUT R7, R7, R30, RZ, 0x3c, !PT ;  /* 0x0000001e07072212 */ /* 0x000fe400078e3cff */
[----:B------:R-:W-:Y:S01]  /*1f00*/  @P2 LOP3.LUT R4, R4, R29, RZ, 0x3c, !PT ;  /* 0x0000001d04042212 */ /* 0x000fe200078e3cff */
[----:B------:R-:W4:Y:S01]  /*1f10*/  @P5 LDG.E R30, desc[UR6][R12.64+0x64] ;  /* 0x000064060c1e5981 */ /* 0x000f22000c1e1900 */
[----:B------:R-:W-:-:S03]  /*1f20*/  @P3 LOP3.LUT R3, R3, R32, RZ, 0x3c, !PT ;  /* 0x0000002003033212 */ /* 0x000fc600078e3cff */
[----:B------:R-:W4:Y:S04]  /*1f30*/  @P4 LDG.E R29, desc[UR6][R12.64+0x5c] ;  /* 0x00005c060c1d4981 */ /* 0x000f28000c1e1900 */
[----:B------:R-:W4:Y:S01]  /*1f40*/  @P5 LDG.E R32, desc[UR6][R12.64+0x6c] ;  /* 0x00006c060c205981 */ /* 0x000f22000c1e1900 */
[----:B------:R-:W-:Y:S02]  /*1f50*/  LOP3.LUT P0, RZ, R25, 0x80, RZ, 0xc0, !PT ;  /* 0x0000008019ff7812 */ /* 0x000fe4000780c0ff */
[----:B--2---:R-:W-:Y:S02]  /*1f60*/  @P3 LOP3.LUT R7, R7, R22, RZ, 0x3c, !PT ;  /* 0x0000001607073212 */ /* 0x004fe400078e3cff */
[----:B------:R-:W2:Y:S02]  /*1f70*/  @P6 LDG.E R22, desc[UR6][R12.64+0x78] ;  /* 0x000078060c166981 */ /* 0x000ea4000c1e1900 */
[----:B------:R-:W-:-:S07]  /*1f80*/  @P4 LOP3.LUT R7, R7, R28, RZ, 0x3c, !PT ;  /* 0x0000001c07074212 */ /* 0x000fce00078e3cff */
        /* <DEDUP_REMOVED lines=13> */
[----:B------:R-:W4:Y:S01]  /*2060*/  @P0 LDG.E R29, desc[UR6][R12.64+0x90] ;  /* 0x000090060c1d0981 */ /* 0x000f22000c1e1900 */
[----:B------:R-:W-:-:S03]  /*2070*/  @P5 LOP3.LUT R7, R7, R32, RZ, 0x3c, !PT ;  /* 0x0000002007075212 */ /* 0x000fc600078e3cff */
[----:B------:R-:W4:Y:S04]  /*2080*/  @P0 LDG.E R31, desc[UR6][R12.64+0x98] ;  /* 0x000098060c1f0981 */ /* 0x000f28000c1e1900 */
[----:B------:R-:W4:Y:S01]  /*2090*/  @P0 LDG.E R32, desc[UR6][R12.64+0x9c] ;  /* 0x00009c060c200981 */ /* 0x000f22000c1e1900 */
[----:B------:R-:W-:Y:S02]  /*20a0*/  @P6 LOP3.LUT R5, R5, R34, RZ, 0x3c, !PT ;  /* 0x0000002205056212 */ /* 0x000fe400078e3cff */
[----:B--2---:R-:W-:Y:S02]  /*20b0*/  @P6 LOP3.LUT R3, R3, R22, RZ, 0x3c, !PT ;  /* 0x0000001603036212 */ /* 0x004fe400078e3cff */
[----:B---3--:R-:W-:Y:S02]  /*20c0*/  @P5 LOP3.LUT R4, R4, R21, RZ, 0x3c, !PT ;  /* 0x0000001504045212 */ /* 0x008fe400078e3cff */
[----:B----4-:R-:W-:-:S02]  /*20d0*/  @P6 LOP3.LUT R7, R7, R26, RZ, 0x3c, !PT ;  /* 0x0000001a07076212 */ /* 0x010fc400078e3cff */
[----:B------:R-:W-:Y:S02]  /*20e0*/  @P6 LOP3.LUT R6, R6, R23, RZ, 0x3c, !PT ;  /* 0x0000001706066212 */ /* 0x000fe400078e3cff */
[----:B------:R-:W-:Y:S02]  /*20f0*/  @P6 LOP3.LUT R4, R4, R27, RZ, 0x3c, !PT ;  /* 0x0000001b04046212 */ /* 0x000fe400078e3cff */
[----:B------:R-:W-:Y:S02]  /*2100*/  @P0 LOP3.LUT R3, R3, R28, RZ, 0x3c, !PT ;  /* 0x0000001c03030212 */ /* 0x000fe400078e3cff */
[----:B------:R-:W-:Y:S02]  /*2110*/  @P0 LOP3.LUT R7, R7, R30, RZ, 0x3c, !PT ;  /* 0x0000001e07070212 */ /* 0x000fe400078e3cff */
[----:B------:R-:W-:Y:S02]  /*2120*/  @P0 LOP3.LUT R6, R6, R29, RZ, 0x3c, !PT ;  /* 0x0000001d06060212 */ /* 0x000fe400078e3cff */
[----:B------:R-:W-:-:S02]  /*2130*/  @P0 LOP3.LUT R4, R4, R31, RZ, 0x3c, !PT ;  /* 0x0000001f04040212 */ /* 0x000fc400078e3cff */
        /* <DEDUP_REMOVED lines=26> */
[----:B------:R-:W-:-:S03]  /*22e0*/  LOP3.LUT P0, RZ, R25, 0x8000, RZ, 0xc0, !PT ;  /* 0x0000800019ff7812 */ /* 0x000fc6000780c0ff */
[----:B------:R-:W4:Y:S01]  /*22f0*/  @P4 LDG.E R25, desc[UR6][R12.64+0xf4] ;  /* 0x0000f4060c194981 */ /* 0x000f22000c1e1900 */
[----:B------:R-:W-:-:S03]  /*2300*/  @P1 LOP3.LUT R4, R4, R27, RZ, 0x3c, !PT ;  /* 0x0000001b04041212 */ /* 0x000fc600078e3cff */
[----:B------:R-:W4:Y:S01]  /*2310*/  @P4 LDG.E R27, desc[UR6][R12.64+0xfc] ;  /* 0x0000fc060c1b4981 */ /* 0x000f22000c1e1900 */
[----:B--2---:R-:W-:-:S03]  /*2320*/  @P1 LOP3.LUT R6, R6, R23, RZ, 0x3c, !PT ;  /* 0x0000001706061212 */ /* 0x004fc600078e3cff */
[----:B------:R-:W2:Y:S01]  /*2330*/  @P3 LDG.E R23, desc[UR6][R12.64+0xe8] ;  /* 0x0000e8060c173981 */ /* 0x000ea2000c1e1900 */
[----:B---3--:R-:W-:Y:S02]  /*2340*/  @P1 LOP3.LUT R7, R7, R26, RZ, 0x3c, !PT ;  /* 0x0000001a07071212 */ /* 0x008fe400078e3cff */
[----:B------:R-:W-:Y:S01]  /*2350*/  @P2 LOP3.LUT R6, R6, R29, RZ, 0x3c, !PT ;  /* 0x0000001d06062212 */ /* 0x000fe200078e3cff */
[----:B------:R-:W3:Y:S01]  /*2360*/  @P3 LDG.E R26, desc[UR6][R12.64+0xe4] ;  /* 0x0000e4060c1a3981 */ /* 0x000ee2000c1e1900 */
[----:B------:R-:W-:Y:S02]  /*2370*/  @P2 LOP3.LUT R7, R7, R32, RZ, 0x3c, !PT ;  /* 0x0000002007072212 */ /* 0x000fe400078e3cff */
[----:B----4-:R-:W-:Y:S01]  /*2380*/  @P3 LOP3.LUT R6, R6, R21, RZ, 0x3c, !PT ;  /* 0x0000001506063212 */ /* 0x010fe200078e3cff */
[----:B------:R-:W4:Y:S01]  /*2390*/  @P4 LDG.E R32, desc[UR6][R12.64+0xf8] ;  /* 0x0000f8060c204981 */ /* 0x000f22000c1e1900 */
[----:B------:R-:W-:-:S03]  /*23a0*/  @P1 LOP3.LUT R5, R5, R28, RZ, 0x3c, !PT ;  /* 0x0000001c05051212 */ /* 0x000fc600078e3cff */
        /* <DEDUP_REMOVED lines=27> */
[----:B------:R-:W-:Y:S02]  /*2560*/  @P5 LOP3.LUT R3, R3, R36, RZ, 0x3c, !PT ;  /* 0x0000002403035212 */ /* 0x000fe400078e3cff */
[----:B------:R-:W-:Y:S01]  /*2570*/  @P5 LOP3.LUT R7, R7, R22, RZ, 0x3c, !PT ;  /* 0x0000001607075212 */ /* 0x000fe200078e3cff */
[----:B------:R-:W4:Y:S04]  /*2580*/  @P0 LDG.E R34, desc[UR6][R12.64+0x12c] ;  /* 0x00012c060c220981 */ /* 0x000f28000c1e1900 */
[----:B------:R-:W4:Y:S04]  /*2590*/  @P0 LDG.E R22, desc[UR6][R12.64+0x134] ;  /* 0x000134060c160981 */ /* 0x000f28000c1e1900 */
[----:B------:R-:W4:Y:S01]  /*25a0*/  @P0 LDG.E R36, desc[UR6][R12.64+0x13c] ;  /* 0x00013c060c240981 */ /* 0x000f22000c1e1900 */
[----:B------:R-:W-:-:S04]  /*25b0*/  UIADD3 UR4, UPT, UPT, UR4, 0x10, URZ ;  /* 0x0000001004047890 */ /* 0x000fc8000fffe0ff */
[----:B------:R-:W-:Y:S01]  /*25c0*/  UISETP.NE.AND UP0, UPT, UR4, 0x20, UPT ;  /* 0x000000200400788c */ /* 0x000fe2000bf05270 */
[----:B------:R-:W-:Y:S02]  /*25d0*/  @P6 LOP3.LUT R6, R6, R25, RZ, 0x3c, !PT ;  /* 0x0000001906066212 */ /* 0x000fe400078e3cff */
[----:B--2---:R-:W-:Y:S02]  /*25e0*/  @P5 LOP3.LUT R4, R4, R23, RZ, 0x3c, !PT ;  /* 0x0000001704045212 */ /* 0x004fe400078e3cff */
[----:B---3--:R-:W-:-:S04]  /*25f0*/  @P5 LOP3.LUT R5, R5, R26, RZ, 0x3c, !PT ;  /* 0x0000001a05055212 */ /* 0x008fc800078e3cff */
[----:B----4-:R-:W-:Y:S02]  /*2600*/  @P6 LOP3.LUT R5, R5, R32, RZ, 0x3c, !PT ;  /* 0x0000002005056212 */ /* 0x010fe400078e3cff */
[----:B------:R-:W-:Y:S02]  /*2610*/  @P6 LOP3.LUT R3, R3, R28, RZ, 0x3c, !PT ;  /* 0x0000001c03036212 */ /* 0x000fe400078e3cff */
[----:B------:R-:W-:Y:S02]  /*2620*/  @P6 LOP3.LUT R7, R7, R30, RZ, 0x3c, !PT ;  /* 0x0000001e07076212 */ /* 0x000fe400078e3cff */
[----:B------:R-:W-:Y:S02]  /*2630*/  @P6 LOP3.LUT R4, R4, R21, RZ, 0x3c, !PT ;  /* 0x0000001504046212 */ /* 0x000fe400078e3cff */
[----:B------:R-:W-:Y:S02]  /*2640*/  @P0 LOP3.LUT R6, R6, R27, RZ, 0x3c, !PT ;  /* 0x0000001b06060212 */ /* 0x000fe400078e3cff */
[----:B------:R-:W-:-:S02]  /*2650*/  @P0 LOP3.LUT R4, R4, R29, RZ, 0x3c, !PT ;  /* 0x0000001d04040212 */ /* 0x000fc400078e3cff */
[----:B------:R-:W-:Y:S02]  /*2660*/  @P0 LOP3.LUT R3, R3, R34, RZ, 0x3c, !PT ;  /* 0x0000002203030212 */ /* 0x000fe400078e3cff */
[----:B------:R-:W-:Y:S02]  /*2670*/  @P0 LOP3.LUT R7, R7, R22, RZ, 0x3c, !PT ;  /* 0x0000001607070212 */ /* 0x000fe400078e3cff */
[----:B------:R-:W-:Y:S01]  /*2680*/  @P0 LOP3.LUT R5, R5, R36, RZ, 0x3c, !PT ;  /* 0x0000002405050212 */ /* 0x000fe200078e3cff */
[----:B------:R-:W-:Y:S06]  /*2690*/  BRA.U UP0, `(.L_x_18) ;  /* 0xfffffff5004c7547 */ /* 0x000fec000b83ffff */
[----:B------:R-:W-:-:S05]  /*26a0*/  VIADD R18, R18, 0x1 ;  /* 0x0000000112127836 */ /* 0x000fca0000000000 */
[----:B------:R-:W-:-:S13]  /*26b0*/  ISETP.NE.AND P0, PT, R18, 0x5, PT ;  /* 0x000000051200780c */ /* 0x000fda0003f05270 */
[----:B------:R-:W-:Y:S05]  /*26c0*/  @P0 BRA `(.L_x_19) ;  /* 0xfffffff400300947 */ /* 0x000fea000383ffff */
[----:B------:R3:W-:Y:S04]  /*26d0*/  STL [R1+0x4], R3 ;  /* 0x0000040301007387 */ /* 0x0007e80000100800 */
[----:B------:R3:W-:Y:S04]  /*26e0*/  STL.64 [R1+0x8], R6 ;  /* 0x0000080601007387 */ /* 0x0007e80000100a00 */
[----:B------:R3:W-:Y:S02]  /*26f0*/  STL.64 [R1+0x10], R4 ;  /* 0x0000100401007387 */ /* 0x0007e40000100a00 */
.L_x_13:
[----:B------:R-:W-:Y:S05]  /*2700*/  BSYNC.RECONVERGENT B1 ;  /* 0x0000000000017941 */ /* 0x000fea0003800200 */
.L_x_12:
[C---:B------:R-:W-:Y:S01]  /*2710*/  ISETP.GT.U32.AND P0, PT, R16.reuse, 0x3, PT ;  /* 0x000000031000780c */ /* 0x040fe20003f04070 */
[----:B------:R-:W-:Y:S01]  /*2720*/  VIADD R15, R15, 0x1 ;  /* 0x000000010f0f7836 */ /* 0x000fe20000000000 */
[--C-:B------:R-:W-:Y:S02]  /*2730*/  SHF.R.U64 R16, R16, 0x2, R17.reuse ;  /* 0x0000000210107819 */ /* 0x100fe40000001211 */
[----:B------:R-:W-:Y:S02]  /*2740*/  ISETP.GT.U32.AND.EX P0, PT, R17, RZ, PT, P0 ;  /* 0x000000ff1100720c */ /* 0x000fe40003f04100 */
[----:B------:R-:W-:-:S11]  /*2750*/  SHF.R.U32.HI R17, RZ, 0x2, R17 ;  /* 0x00000002ff117819 */ /* 0x000fd60000011611 */
[----:B------:R-:W-:Y:S05]  /*2760*/  @P0 BRA `(.L_x_20) ;  /* 0xffffffd800cc0947 */ /* 0x000fea000383ffff */
.L_x_11:
[----:B------:R-:W-:Y:S05]  /*2770*/  BSYNC.RECONVERGENT B0 ;  /* 0x0000000000007941 */ /* 0x000fea0003800200 */
.L_x_10:
[----:B------:R-:W4:Y:S02]  /*2780*/  LDC.64 R16, c[0x0][0x398] ;  /* 0x0000e600ff107b82 */ /* 0x000f240000000a00 */
[----:B----4-:R-:W-:-:S04]  /*2790*/  ISETP.GE.U32.AND P0, PT, R24, R16, PT ;  /* 0x000000101800720c */ /* 0x010fc80003f06070 */
[----:B------:R-:W-:-:S13]  /*27a0*/  ISETP.GE.U32.AND.EX P0, PT, R8, R17, PT, P0 ;  /* 0x000000110800720c */ /* 0x000fda0003f06100 */
[----:B------:R-:W-:Y:S05]  /*27b0*/  @P0 EXIT ;  /* 0x000000000000094d */ /* 0x000fea0003800000 */
[----:B------:R-:W-:Y:S01]  /*27c0*/  IMAD.IADD R11, R0, 0x1, R9 ;  /* 0x00000001000b7824 */ /* 0x000fe200078e0209 */
[----:B------:R-:W-:Y:S01]  /*27d0*/  BSSY.RECONVERGENT B0, `(.L_x_21) ;  /* 0x0000023000007945 */ /* 0x000fe20003800200 */
[----:B------:R-:W-:-:S03]  /*27e0*/  IMAD.MOV.U32 R12, RZ, RZ, -0x1 ;  /* 0xffffffffff0c7424 */ /* 0x000fc600078e00ff */
[CC--:B------:R-:W-:Y:S02]  /*27f0*/  ISETP.GT.U32.AND P1, PT, R11.reuse, R16.reuse, PT ;  /* 0x000000100b00720c */ /* 0x0c0fe40003f24070 */
[CC--:B------:R-:W-:Y:S02]  /*2800*/  ISETP.GE.U32.AND P0, PT, R11.reuse, R16.reuse, PT ;  /* 0x000000100b00720c */ /* 0x0c0fe40003f06070 */
[-C--:B------:R-:W-:Y:S02]  /*2810*/  ISETP.GT.U32.AND.EX P1, PT, RZ, R17.reuse, PT, P1 ;  /* 0x00000011ff00720c */ /* 0x080fe40003f24110 */
[----:B------:R-:W-:Y:S02]  /*2820*/  ISETP.GE.U32.AND.EX P0, PT, RZ, R17, PT, P0 ;  /* 0x00000011ff00720c */ /* 0x000fe40003f06100 */
[----:B------:R-:W-:Y:S02]  /*2830*/  SEL R16, R11, R16, P1 ;  /* 0x000000100b107207 */ /* 0x000fe40000800000 */
[----:B------:R-:W-:-:S02]  /*2840*/  SEL R10, RZ, 0x1, P0 ;  /* 0x00000001ff0a7807 */ /* 0x000fc40000000000 */
[----:B------:R-:W-:Y:S02]  /*2850*/  SEL R15, R17, RZ, !P1 ;  /* 0x000000ff110f7207 */ /* 0x000fe40004800000 */
[----:B------:R-:W-:-:S04]  /*2860*/  IADD3 R16, P0, P1, R16, -R10, -R11 ;  /* 0x8000000a10107210 */ /* 0x000fc8000791e80b */
[----:B------:R-:W-:-:S04]  /*2870*/  IADD3.X R15, PT, PT, R15, -0x1, R12, P0, P1 ;  /* 0xffffffff0f0f7810 */ /* 0x000fc800007e240c */
[----:B------:R-:W-:-:S13]  /*2880*/  ISETP.NE.U32.AND P0, PT, R15, RZ, PT ;  /* 0x000000ff0f00720c */ /* 0x000fda0003f05070 */
[----:B------:R-:W-:Y:S05]  /*2890*/  @P0 BRA `(.L_x_22) ;  /* 0x0000000000500947 */ /* 0x000fea0003800000 */
[----:B------:R-:W4:Y:S01]  /*28a0*/  I2F.U32.RP R15, R9 ;  /* 0x00000009000f7306 */ /* 0x000f220000209000 */
[----:B------:R-:W-:Y:S01]  /*28b0*/  IMAD.MOV R17, RZ, RZ, -R9 ;  /* 0x000000ffff117224 */ /* 0x000fe200078e0a09 */
[----:B------:R-:W-:-:S06]  /*28c0*/  ISETP.NE.U32.AND P2, PT, R9, RZ, PT ;  /* 0x000000ff0900720c */ /* 0x000fcc0003f45070 */
[----:B----4-:R-:W4:Y:S02]  /*28d0*/  MUFU.RCP R15, R15 ;  /* 0x0000000f000f7308 */ /* 0x010f240000001000 */
[----:B----4-:R-:W-:-:S06]  /*28e0*/  VIADD R12, R15, 0xffffffe ;  /* 0x0ffffffe0f0c7836 */ /* 0x010fcc0000000000 */
[----:B------:R4:W5:Y:S02]  /*28f0*/  F2I.FTZ.U32.TRUNC.NTZ R13, R12 ;  /* 0x0000000c000d7305 */ /* 0x000964000021f000 */
[----:B----4-:R-:W-:Y:S02]  /*2900*/  IMAD.MOV.U32 R12, RZ, RZ, RZ ;  /* 0x000000ffff0c7224 */ /* 0x010fe400078e00ff */
[----:B-----5:R-:W-:-:S04]  /*2910*/  IMAD R17, R17, R13, RZ ;  /* 0x0000000d11117224 */ /* 0x020fc800078e02ff */
[----:B------:R-:W-:-:S06]  /*2920*/  IMAD.HI.U32 R13, R13, R17, R12 ;  /* 0x000000110d0d7227 */ /* 0x000fcc00078e000c */
[----:B------:R-:W-:-:S04]  /*2930*/  IMAD.HI.U32 R12, R13, R16, RZ ;  /* 0x000000100d0c7227 */ /* 0x000fc800078e00ff */
[----:B------:R-:W-:-:S04]  /*2940*/  IMAD.MOV R13, RZ, RZ, -R12 ;  /* 0x000000ffff0d7224 */ /* 0x000fc800078e0a0c */
[----:B------:R-:W-:Y:S02]  /*2950*/  IMAD R16, R9, R13, R16 ;  /* 0x0000000d09107224 */ /* 0x000fe400078e0210 */
[----:B------:R-:W-:-:S03]  /*2960*/  IMAD.MOV.U32 R13, RZ, RZ, RZ ;  /* 0x000000ffff0d7224 */ /* 0x000fc600078e00ff */
[----:B------:R-:W-:-:S13]  /*2970*/  ISETP.GE.U32.AND P0, PT, R16, R9, PT ;  /* 0x000000091000720c */ /* 0x000fda0003f06070 */
[----:B------:R-:W-:Y:S02]  /*2980*/  @P0 IMAD.IADD R16, R16, 0x1, -R9 ;  /* 0x0000000110100824 */ /* 0x000fe400078e0a09 */
[----:B------:R-:W-:-:S03]  /*2990*/  @P0 VIADD R12, R12, 0x1 ;  /* 0x000000010c0c0836 */ /* 0x000fc60000000000 */
[----:B------:R-:W-:-:S13]  /*29a0*/  ISETP.GE.U32.AND P1, PT, R16, R9, PT ;  /* 0x000000091000720c */ /* 0x000fda0003f26070 */
[----:B------:R-:W-:Y:S01]  /*29b0*/  @P1 VIADD R12, R12, 0x1 ;  /* 0x000000010c0c1836 */ /* 0x000fe20000000000 */
[----:B------:R-:W-:Y:S01]  /*29c0*/  @!P2 LOP3.LUT R12, RZ, R9, RZ, 0x33, !PT ;  /* 0x00000009ff0ca212 */ /* 0x000fe200078e33ff */
[----:B------:R-:W-:Y:S06]  /*29d0*/  BRA `(.L_x_23) ;  /* 0x0000000000087947 */ /* 0x000fec0003800000 */
.L_x_22:
[----:B------:R-:W-:-:S07]  /*29e0*/  MOV R18, 0x2a00 ;  /* 0x00002a0000127802 */ /* 0x000fce0000000f00 */
[----:B0123--:R-:W-:Y:S05]  /*29f0*/  CALL.REL.NOINC `($__internal_0_$__cuda_sm20_div_u64) ;  /* 0x0000001000fc7944 */ /* 0x00ffea0003c00000 */
.L_x_23:
[----:B------:R-:W-:Y:S05]  /*2a00*/  BSYNC.RECONVERGENT B0 ;  /* 0x0000000000007941 */ /* 0x000fea0003800200 */
.L_x_21:
[----:B------:R-:W4:Y:S01]  /*2a10*/  LDCU UR4, c[0x0][0x370] ;  /* 0x00006e00ff0477ac */ /* 0x000f220008000800 */
[----:B------:R-:W-:Y:S01]  /*2a20*/  IADD3 R10, P0, PT, R12, R10, RZ ;  /* 0x0000000a0c0a7210 */ /* 0x000fe20007f1e0ff */
[----:B------:R-:W0:Y:S04]  /*2a30*/  LDCU.64 UR8, c[0x0][0x390] ;  /* 0x00007200ff0877ac */ /* 0x000e280008000a00 */
[----:B------:R-:W-:Y:S01]  /*2a40*/  IMAD.X R12, RZ, RZ, R13, P0 ;  /* 0x000000ffff0c7224 */ /* 0x000fe200000e060d */
[----:B------:R-:W0:Y:S01]  /*2a50*/  LDCU.128 UR12, c[0x0][0x380] ;  /* 0x00007000ff0c77ac */ /* 0x000e220008000c00 */
[----:B----4-:R-:W-:-:S07]  /*2a60*/  IMAD R13, R14, UR4, RZ ;  /* 0x000000040e0d7c24 */ /* 0x010fce000f8e02ff */
.L_x_29:
[----:B----4-:R-:W4:Y:S01]  /*2a70*/  LDC.64 R16, c[0x0][0x398] ;  /* 0x0000e600ff107b82 */ /* 0x010f220000000a00 */
[----:B------:R-:W-:Y:S01]  /*2a80*/  BSSY.RECONVERGENT B0, `(.L_x_24) ;  /* 0x0000130000007945 */ /* 0x000fe20003800200 */
[----:B----4-:R-:W-:-:S04]  /*2a90*/  ISETP.GE.U32.AND P0, PT, R0, R16, PT ;  /* 0x000000100000720c */ /* 0x010fc80003f06070 */
[----:B------:R-:W-:-:S13]  /*2aa0*/  ISETP.GE.U32.AND.EX P0, PT, RZ, R17, PT, P0 ;  /* 0x00000011ff00720c */ /* 0x000fda0003f06100 */
[----:B------:R-:W-:Y:S05]  /*2ab0*/  @P0 BRA `(.L_x_25) ;  /* 0x0000001000b00947 */ /* 0x000fea0003800000 */
[----:B------:R-:W-:Y:S01]  /*2ac0*/  LOP3.LUT R28, R10, 0x3, RZ, 0xc0, !PT ;  /* 0x000000030a1c7812 */ /* 0x000fe200078ec0ff */
[----:B------:R-:W-:Y:S01]  /*2ad0*/  BSSY.RECONVERGENT B1, `(.L_x_26) ;  /* 0x0000099000017945 */ /* 0x000fe20003800200 */
[----:B------:R-:W-:Y:S02]  /*2ae0*/  IMAD.MOV.U32 R33, RZ, RZ, R5 ;  /* 0x000000ffff217224 */ /* 0x000fe400078e0005 */
[----:B------:R-:W-:Y:S01]  /*2af0*/  ISETP.NE.U32.AND P0, PT, R28, 0x3, PT ;  /* 0x000000031c00780c */ /* 0x000fe20003f05070 */
[----:B------:R-:W-:Y:S02]  /*2b00*/  IMAD.MOV.U32 R30, RZ, RZ, R4 ;  /* 0x000000ffff1e7224 */ /* 0x000fe400078e0004 */
[--C-:B------:R-:W-:Y:S01]  /*2b10*/  IMAD.MOV.U32 R36, RZ, RZ, R0.reuse ;  /* 0x000000ffff247224 */ /* 0x100fe200078e0000 */
[----:B------:R-:W-:Y:S01]  /*2b20*/  ISETP.NE.AND.EX P0, PT, RZ, RZ, PT, P0 ;  /* 0x000000ffff00720c */ /* 0x000fe20003f05300 */
[----:B------:R-:W-:Y:S02]  /*2b30*/  IMAD.MOV.U32 R15, RZ, RZ, RZ ;  /* 0x000000ffff0f7224 */ /* 0x000fe400078e00ff */
[----:B------:R-:W-:-:S10]  /*2b40*/  IMAD.MOV.U32 R34, RZ, RZ, R0 ;  /* 0x000000ffff227224 */ /* 0x000fd400078e0000 */
[----:B------:R-:W-:Y:S05]  /*2b50*/  @!P0 BRA `(.L_x_27) ;  /* 0x0000000800408947 */ /* 0x000fea0003800000 */
[----:B------:R-:W-:Y:S01]  /*2b60*/  SHF.R.U32.HI R14, RZ, 0x2, R3 ;  /* 0x00000002ff0e7819 */ /* 0x000fe20000011603 */
[----:B------:R-:W-:Y:S01]  /*2b70*/  IMAD R31, R8, R16, RZ ;  /* 0x00000010081f7224 */ /* 0x000fe200078e02ff */
[----:B------:R-:W4:Y:S01]  /*2b80*/  LDC.64 R20, c[0x0][0x388] ;  /* 0x0000e200ff147b82 */ /* 0x000f220000000a00 */
[----:B------:R-:W-:Y:S01]  /*2b90*/  IMAD.MOV.U32 R19, RZ, RZ, RZ ;  /* 0x000000ffff137224 */ /* 0x000fe200078e00ff */
[----:B------:R-:W-:Y:S01]  /*2ba0*/  LOP3.LUT R14, R14, R3, RZ, 0x3c, !PT ;  /* 0x000000030e0e7212 */ /* 0x000fe200078e3cff */
[----:B0123--:R-:W-:Y:S01]  /*2bb0*/  IMAD.SHL.U32 R3, R5, 0x10, RZ ;  /* 0x0000001005037824 */ /* 0x00ffe200078e00ff */
[----:B------:R-:W-:Y:S01]  /*2bc0*/  SHF.R.U32.HI R23, RZ, 0x2, R6 ;  /* 0x00000002ff177819 */ /* 0x000fe20000011606 */
[----:B------:R-:W-:Y:S02]  /*2bd0*/  IMAD R31, R24, R17, R31 ;  /* 0x00000011181f7224 */ /* 0x000fe400078e021f */
[C---:B------:R-:W-:Y:S01]  /*2be0*/  IMAD.SHL.U32 R18, R14.reuse, 0x2, RZ ;  /* 0x000000020e127824 */ /* 0x040fe200078e00ff */
[----:B------:R-:W-:Y:S01]  /*2bf0*/  LOP3.LUT R6, R23, R6, RZ, 0x3c, !PT ;  /* 0x0000000617067212 */ /* 0x000fe200078e3cff */
[----:B------:R-:W-:Y:S01]  /*2c00*/  IMAD.MOV.U32 R29, RZ, RZ, R2 ;  /* 0x000000ffff1d7224 */ /* 0x000fe200078e0002 */
[----:B------:R-:W0:Y:S01]  /*2c10*/  LDC.64 R22, c[0x0][0x380] ;  /* 0x0000e000ff167b82 */ /* 0x000e220000000a00 */
[----:B------:R-:W-:Y:S01]  /*2c20*/  IMAD.MOV.U32 R34, RZ, RZ, R11 ;  /* 0x000000ffff227224 */ /* 0x000fe200078e000b */
[----:B------:R-:W-:Y:S01]  /*2c30*/  LOP3.LUT R14, R14, R18, R3, 0x96, !PT ;  /* 0x000000120e0e7212 */ /* 0x000fe200078e9603 */
[----:B------:R-:W-:-:S02]  /*2c40*/  IMAD.MOV.U32 R18, RZ, RZ, R0 ;  /* 0x000000ffff127224 */ /* 0x000fc400078e0000 */
[----:B------:R-:W-:Y:S01]  /*2c50*/  IMAD.SHL.U32 R26, R6, 0x2, RZ ;  /* 0x00000002061a7824 */ /* 0x000fe200078e00ff */
[----:B------:R-:W-:Y:S01]  /*2c60*/  LOP3.LUT R35, R14, R5, RZ, 0x3c, !PT ;  /* 0x000000050e237212 */ /* 0x000fe200078e3cff */
[----:B------:R-:W-:-:S03]  /*2c70*/  IMAD.WIDE.U32 R18, R24, R16, R18 ;  /* 0x0000001018127225 */ /* 0x000fc600078e0012 */
[----:B------:R-:W-:Y:S01]  /*2c80*/  IADD3 R3, PT, PT, R2, 0x587c5, R35 ;  /* 0x000587c502037810 */ /* 0x000fe20007ffe023 */
[----:B------:R-:W-:Y:S02]  /*2c90*/  IMAD.IADD R19, R19, 0x1, R31 ;  /* 0x0000000113137824 */ /* 0x000fe400078e021f */
[C---:B------:R-:W-:Y:S01]  /*2ca0*/  IMAD.SHL.U32 R27, R18.reuse, 0x4, RZ ;  /* 0x00000004121b7824 */ /* 0x040fe200078e00ff */
[----:B------:R-:W-:Y:S01]  /*2cb0*/  I2FP.F32.U32 R3, R3 ;  /* 0x0000000300037245 */ /* 0x000fe20000201000 */
[----:B------:R-:W-:Y:S01]  /*2cc0*/  IMAD.SHL.U32 R25, R35, 0x10, RZ ;  /* 0x0000001023197824 */ /* 0x000fe200078e00ff */
[----:B------:R-:W-:Y:S01]  /*2cd0*/  SHF.L.U64.HI R30, R18, 0x2, R19 ;  /* 0x00000002121e7819 */ /* 0x000fe20000010213 */
[----:B------:R-:W-:Y:S01]  /*2ce0*/  VIADD R2, R2, 0xb0f8a ;  /* 0x000b0f8a02027836 */ /* 0x000fe20000000000 */
[----:B------:R-:W1:Y:S01]  /*2cf0*/  LDC.64 R18, c[0x0][0x390] ;  /* 0x0000e400ff127b82 */ /* 0x000e620000000a00 */
[----:B----4-:R-:W-:Y:S01]  /*2d00*/  IADD3 R32, P0, PT, R27, R20, RZ ;  /* 0x000000141b207210 */ /* 0x010fe20007f1e0ff */
[----:B------:R-:W-:Y:S01]  /*2d10*/  IMAD.MOV.U32 R14, RZ, RZ, 0x2f800000 ;  /* 0x2f800000ff0e7424 */ /* 0x000fe200078e00ff */
[----:B------:R-:W-:-:S03]  /*2d20*/  LOP3.LUT R26, R6, R26, R25, 0x96, !PT ;  /* 0x0000001a061a7212 */ /* 0x000fc600078e9619 */
[----:B------:R-:W-:Y:S01]  /*2d30*/  IMAD.X R33, R30, 0x1, R21, P0 ;  /* 0x000000011e217824 */ /* 0x000fe200000e0615 */
[----:B------:R-:W-:Y:S01]  /*2d40*/  LOP3.LUT R25, R26, R35, RZ, 0x3c, !PT ;  /* 0x000000231a197212 */ /* 0x000fe200078e3cff */
[----:B------:R-:W-:Y:S01]  /*2d50*/  FFMA R3, R3, R14, 1.1641532182693481445e-10 ;  /* 0x2f00000003037423 */ /* 0x000fe2000000000e */
[----:B0-----:R-:W-:-:S03]  /*2d60*/  IADD3 R26, P1, PT, R27, R22, RZ ;  /* 0x000000161b1a7210 */ /* 0x001fc60007f3e0ff */
[----:B------:R-:W-:Y:S01]  /*2d70*/  IMAD.IADD R6, R25, 0x1, R2 ;  /* 0x0000000119067824 */ /* 0x000fe200078e0202 */
[----:B------:R0:W-:Y:S04]  /*2d80*/  STG.E desc[UR6][R32.64], R3 ;  /* 0x0000000320007986 */ /* 0x0001e8000c101906 */
[----:B------:R-:W-:Y:S01]  /*2d90*/  I2FP.F32.U32 R37, R6 ;  /* 0x0000000600257245 */ /* 0x000fe20000201000 */
[----:B------:R-:W-:Y:S01]  /*2da0*/  IMAD.MOV.U32 R6, RZ, RZ, R4 ;  /* 0x000000ffff067224 */ /* 0x000fe200078e0004 */
[----:B-1----:R-:W-:-:S03]  /*2db0*/  IADD3 R36, P0, PT, R27, R18, RZ ;  /* 0x000000121b247210 */ /* 0x002fc60007f1e0ff */
[----:B0-----:R-:W-:Y:S01]  /*2dc0*/  FFMA R33, R37, R14, 1.1641532182693481445e-10 ;  /* 0x2f00000025217423 */ /* 0x001fe2000000000e */
[C---:B------:R-:W-:Y:S02]  /*2dd0*/  IMAD.X R27, R30.reuse, 0x1, R23, P1 ;  /* 0x000000011e1b7824 */ /* 0x040fe400008e0617 */
[----:B------:R-:W-:Y:S02]  /*2de0*/  IMAD.MOV.U32 R3, RZ, RZ, R7 ;  /* 0x000000ffff037224 */ /* 0x000fe400078e0007 */
[----:B------:R-:W-:Y:S01]  /*2df0*/  IMAD.X R37, R30, 0x1, R19, P0 ;  /* 0x000000011e257824 */ /* 0x000fe200000e0613 */
[----:B------:R-:W-:Y:S01]  /*2e00*/  ISETP.NE.U32.AND P0, PT, R28, RZ, PT ;  /* 0x000000ff1c00720c */ /* 0x000fe20003f05070 */
[----:B------:R-:W-:Y:S02]  /*2e10*/  IMAD.MOV.U32 R28, RZ, RZ, R4 ;  /* 0x000000ffff1c7224 */ /* 0x000fe400078e0004 */
[--C-:B------:R-:W-:Y:S01]  /*2e20*/  IMAD.MOV.U32 R32, RZ, RZ, R5.reuse ;  /* 0x000000ffff207224 */ /* 0x100fe200078e0005 */
[----:B------:R0:W-:Y:S01]  /*2e30*/  STG.E desc[UR6][R36.64], R33 ;  /* 0x0000002124007986 */ /* 0x0001e2000c101906 */
[----:B------:R-:W-:Y:S01]  /*2e40*/  ISETP.NE.AND.EX P0, PT, RZ, RZ, PT, P0 ;  /* 0x000000ffff00720c */ /* 0x000fe20003f05300 */
[----:B------:R-:W-:-:S02]  /*2e50*/  IMAD.MOV.U32 R7, RZ, RZ, R5 ;  /* 0x000000ffff077224 */ /* 0x000fc400078e0005 */
[----:B------:R4:W-:Y:S01]  /*2e60*/  STG.E desc[UR6][R26.64], RZ ;  /* 0x000000ff1a007986 */ /* 0x0009e2000c101906 */
[--C-:B------:R-:W-:Y:S02]  /*2e70*/  IMAD.MOV.U32 R30, RZ, RZ, R35.reuse ;  /* 0x000000ffff1e7224 */ /* 0x100fe400078e0023 */
[----:B------:R-:W-:Y:S02]  /*2e80*/  IMAD.MOV.U32 R4, RZ, RZ, R35 ;  /* 0x000000ffff047224 */ /* 0x000fe400078e0023 */
[----:B------:R-:W-:Y:S02]  /*2e90*/  IMAD.MOV.U32 R5, RZ, RZ, R25 ;  /* 0x000000ffff057224 */ /* 0x000fe400078e0019 */
[----:B0-----:R-:W-:Y:S02]  /*2ea0*/  IMAD.MOV.U32 R36, RZ, RZ, R11 ;  /* 0x000000ffff247224 */ /* 0x001fe400078e000b */
[----:B------:R-:W-:Y:S01]  /*2eb0*/  IMAD.MOV.U32 R33, RZ, RZ, R25 ;  /* 0x000000ffff217224 */ /* 0x000fe200078e0019 */
[----:B----4-:R-:W-:Y:S06]  /*2ec0*/  @!P0 BRA `(.L_x_27) ;  /* 0x0000000400648947 */ /* 0x010fec0003800000 */
[----:B------:R-:W-:Y:S01]  /*2ed0*/  SHF.R.U32.HI R2, RZ, 0x2, R3 ;  /* 0x00000002ff027819 */ /* 0x000fe20000011603 */
[----:B------:R-:W-:-:S03]  /*2ee0*/  IMAD.SHL.U32 R5, R25, 0x10, RZ ;  /* 0x0000001019057824 */ /* 0x000fc600078e00ff */
[----:B------:R-:W-:Y:S01]  /*2ef0*/  LOP3.LUT R4, R2, R3, RZ, 0x3c, !PT ;  /* 0x0000000302047212 */ /* 0x000fe200078e3cff */
[----:B------:R-:W-:Y:S02]  /*2f00*/  IMAD.MOV.U32 R2, RZ, RZ, R11 ;  /* 0x000000ffff027224 */ /* 0x000fe400078e000b */
[----:B------:R-:W-:Y:S02]  /*2f10*/  IMAD.MOV.U32 R3, RZ, RZ, RZ ;  /* 0x000000ffff037224 */ /* 0x000fe400078e00ff */
[----:B------:R-:W-:Y:S02]  /*2f20*/  IMAD.SHL.U32 R6, R4, 0x2, RZ ;  /* 0x0000000204067824 */ /* 0x000fe400078e00ff */
[----:B------:R-:W-:-:S03]  /*2f30*/  IMAD.WIDE.U32 R2, R24, R16, R2 ;  /* 0x0000001018027225 */ /* 0x000fc600078e0002 */
[----:B------:R-:W-:Y:S01]  /*2f40*/  LOP3.LUT R6, R4, R6, R5, 0x96, !PT ;  /* 0x0000000604067212 */ /* 0x000fe200078e9605 */
[----:B------:R-:W-:Y:S01]  /*2f50*/  IMAD.IADD R7, R31, 0x1, R3 ;  /* 0x000000011f077824 */ /* 0x000fe200078e0203 */
[----:B------:R-:W-:Y:S01]  /*2f60*/  SHF.R.U32.HI R5, RZ, 0x2, R28 ;  /* 0x00000002ff057819 */ /* 0x000fe2000001161c */
[----:B------:R-:W-:Y:S01]  /*2f70*/  IMAD.SHL.U32 R27, R2, 0x4, RZ ;  /* 0x00000004021b7824 */ /* 0x000fe200078e00ff */
[----:B------:R-:W-:Y:S02]  /*2f80*/  LOP3.LUT R30, R6, R25, RZ, 0x3c, !PT ;  /* 0x00000019061e7212 */ /* 0x000fe400078e3cff */
[----:B------:R-:W-:Y:S02]  /*2f90*/  LOP3.LUT R5, R5, R28, RZ, 0x3c, !PT ;  /* 0x0000001c05057212 */ /* 0x000fe400078e3cff */
[----:B------:R-:W-:Y:S01]  /*2fa0*/  SHF.L.U64.HI R28, R2, 0x2, R7 ;  /* 0x00000002021c7819 */ /* 0x000fe20000010207 */
[----:B------:R-:W-:Y:S01]  /*2fb0*/  IMAD.SHL.U32 R2, R30, 0x10, RZ ;  /* 0x000000101e027824 */ /* 0x000fe200078e00ff */
[----:B------:R-:W-:Y:S01]  /*2fc0*/  IADD3 R6, P0, PT, R27, R20, RZ ;  /* 0x000000141b067210 */ /* 0x000fe20007f1e0ff */
[----:B------:R-:W-:Y:S01]  /*2fd0*/  IMAD.SHL.U32 R4, R5, 0x2, RZ ;  /* 0x0000000205047824 */ /* 0x000fe200078e00ff */
[----:B------:R-:W-:-:S02]  /*2fe0*/  IADD3 R3, PT, PT, R29, 0x10974f, R30 ;  /* 0x0010974f1d037810 */ /* 0x000fc40007ffe01e */
[----:B------:R-:W-:Y:S01]  /*2ff0*/  IADD3 R26, P1, PT, R27, R22, RZ ;  /* 0x000000161b1a7210 */ /* 0x000fe20007f3e0ff */
[C---:B------:R-:W-:Y:S01]  /*3000*/  IMAD.X R7, R28.reuse, 0x1, R21, P0 ;  /* 0x000000011c077824 */ /* 0x040fe200000e0615 */
[----:B------:R-:W-:Y:S01]  /*3010*/  LOP3.LUT R5, R5, R4, R2, 0x96, !PT ;  /* 0x0000000405057212 */ /* 0x000fe200078e9602 */
[----:B------:R-:W-:Y:S01]  /*3020*/  VIADD R2, R29, 0x161f14 ;  /* 0x00161f141d027836 */ /* 0x000fe20000000000 */
[----:B------:R-:W-:Y:S02]  /*3030*/  I2FP.F32.U32 R3, R3 ;  /* 0x0000000300037245 */ /* 0x000fe40000201000 */
[----:B------:R-:W-:Y:S02]  /*3040*/  LOP3.LUT R33, R5, R30, RZ, 0x3c, !PT ;  /* 0x0000001e05217212 */ /* 0x000fe400078e3cff */
[----:B------:R-:W-:Y:S01]  /*3050*/  IADD3 R4, P0, PT, R27, R18, RZ ;  /* 0x000000121b047210 */ /* 0x000fe20007f1e0ff */
[----:B------:R-:W-:Y:S01]  /*3060*/  FFMA R3, R3, R14, 1.1641532182693481445e-10 ;  /* 0x2f00000003037423 */ /* 0x000fe2000000000e */
[----:B------:R-:W-:-:S02]  /*3070*/  IMAD.X R27, R28, 0x1, R23, P1 ;  /* 0x000000011c1b7824 */ /* 0x000fc400008e0617 */
[----:B------:R-:W-:Y:S02]  /*3080*/  IMAD.IADD R5, R33, 0x1, R2 ;  /* 0x0000000121057824 */ /* 0x000fe400078e0202 */
[----:B------:R0:W-:Y:S03]  /*3090*/  STG.E desc[UR6][R6.64], R3 ;  /* 0x0000000306007986 */ /* 0x0001e6000c101906 */
[----:B------:R-:W-:Y:S01]  /*30a0*/  I2FP.F32.U32 R37, R5 ;  /* 0x0000000500257245 */ /* 0x000fe20000201000 */
[----:B------:R-:W-:Y:S01]  /*30b0*/  IMAD.X R5, R28, 0x1, R19, P0 ;  /* 0x000000011c057824 */ /* 0x000fe200000e0613 */
[----:B------:R-:W-:-:S03]  /*30c0*/  LOP3.LUT R28, R10, 0x3, RZ, 0xc0, !PT ;  /* 0x000000030a1c7812 */ /* 0x000fc600078ec0ff */
[----:B------:R-:W-:Y:S01]  /*30d0*/  FFMA R37, R37, R14, 1.1641532182693481445e-10 ;  /* 0x2f00000025257423 */ /* 0x000fe2000000000e */
[----:B------:R-:W-:Y:S01]  /*30e0*/  ISETP.NE.U32.AND P0, PT, R28, 0x1, PT ;  /* 0x000000011c00780c */ /* 0x000fe20003f05070 */
[----:B------:R-:W-:Y:S02]  /*30f0*/  IMAD.IADD R28, R9, 0x1, R11 ;  /* 0x00000001091c7824 */ /* 0x000fe400078e020b */
[----:B0-----:R-:W-:Y:S01]  /*3100*/  IMAD.MOV.U32 R7, RZ, RZ, R25 ;  /* 0x000000ffff077224 */ /* 0x001fe200078e0019 */
[----:B------:R0:W-:Y:S01]  /*3110*/  STG.E desc[UR6][R4.64], R37 ;  /* 0x0000002504007986 */ /* 0x0001e2000c101906 */
[----:B------:R-:W-:Y:S01]  /*3120*/  ISETP.NE.AND.EX P0, PT, RZ, RZ, PT, P0 ;  /* 0x000000ffff00720c */ /* 0x000fe20003f05300 */
[----:B------:R-:W-:Y:S02]  /*3130*/  IMAD.MOV.U32 R6, RZ, RZ, R35 ;  /* 0x000000ffff067224 */ /* 0x000fe400078e0023 */
[----:B------:R4:W-:Y:S01]  /*3140*/  STG.E desc[UR6][R26.64], RZ ;  /* 0x000000ff1a007986 */ /* 0x0009e2000c101906 */
[----:B------:R-:W-:-:S02]  /*3150*/  IMAD.MOV.U32 R3, RZ, RZ, R32 ;  /* 0x000000ffff037224 */ /* 0x000fc400078e0020 */
[--C-:B------:R-:W-:Y:S02]  /*3160*/  IMAD.MOV.U32 R36, RZ, RZ, R28.reuse ;  /* 0x000000ffff247224 */ /* 0x100fe400078e001c */
[----:B------:R-:W-:Y:S02]  /*3170*/  IMAD.MOV.U32 R34, RZ, RZ, R28 ;  /* 0x000000ffff227224 */ /* 0x000fe400078e001c */
[----:B0-----:R-:W-:Y:S02]  /*3180*/  IMAD.MOV.U32 R4, RZ, RZ, R30 ;  /* 0x000000ffff047224 */ /* 0x001fe400078e001e */
[----:B------:R-:W-:Y:S01]  /*3190*/  IMAD.MOV.U32 R5, RZ, RZ, R33 ;  /* 0x000000ffff057224 */ /* 0x000fe200078e0021 */
[----:B----4-:R-:W-:Y:S06]  /*31a0*/  @!P0 BRA `(.L_x_27) ;  /* 0x0000000000ac8947 */ /* 0x010fec0003800000 */
[----:B------:R-:W-:Y:S01]  /*31b0*/  SHF.R.U32.HI R3, RZ, 0x2, R32 ;  /* 0x00000002ff037819 */ /* 0x000fe20000011620 */
[----:B------:R-:W-:Y:S01]  /*31c0*/  IMAD.SHL.U32 R7, R5, 0x10, RZ ;  /* 0x0000001005077824 */ /* 0x000fe200078e00ff */
[----:B------:R-:W-:Y:S01]  /*31d0*/  SHF.R.U32.HI R6, RZ, 0x2, R35 ;  /* 0x00000002ff067819 */ /* 0x000fe20000011623 */
[----:B------:R-:W-:Y:S01]  /*31e0*/  IMAD.IADD R36, R9, 0x1, R28 ;  /* 0x0000000109247824 */ /* 0x000fe200078e021c */
[----:B------:R-:W-:Y:S02]  /*31f0*/  LOP3.LUT R3, R3, R32, RZ, 0x3c, !PT ;  /* 0x0000002003037212 */ /* 0x000fe400078e3cff */
[----:B------:R-:W-:Y:S01]  /*3200*/  LOP3.LUT R27, R6, R35, RZ, 0x3c, !PT ;  /* 0x00000023061b7212 */ /* 0x000fe200078e3cff */
[----:B------:R-:W-:Y:S02]  /*3210*/  IMAD.MOV.U32 R34, RZ, RZ, R36 ;  /* 0x000000ffff227224 */ /* 0x000fe400078e0024 */
[----:B------:R-:W-:Y:S02]  /*3220*/  IMAD.SHL.U32 R2, R3, 0x2, RZ ;  /* 0x0000000203027824 */ /* 0x000fe400078e00ff */
[----:B------:R-:W-:-:S03]  /*3230*/  IMAD.SHL.U32 R32, R27, 0x2, RZ ;  /* 0x000000021b207824 */ /* 0x000fc600078e00ff */
[----:B------:R-:W-:Y:S01]  /*3240*/  LOP3.LUT R2, R3, R2, R7, 0x96, !PT ;  /* 0x0000000203027212 */ /* 0x000fe200078e9607 */
[----:B------:R-:W-:-:S03]  /*3250*/  IMAD.MOV.U32 R3, RZ, RZ, RZ ;  /* 0x000000ffff037224 */ /* 0x000fc600078e00ff */
[----:B------:R-:W-:Y:S01]  /*3260*/  LOP3.LUT R26, R2, R5, RZ, 0x3c, !PT ;  /* 0x00000005021a7212 */ /* 0x000fe200078e3cff */
[----:B------:R-:W-:-:S04]  /*3270*/  IMAD.MOV.U32 R2, RZ, RZ, R28 ;  /* 0x000000ffff027224 */ /* 0x000fc800078e001c */
[----:B------:R-:W-:Y:S02]  /*3280*/  IMAD.SHL.U32 R30, R26, 0x10, RZ ;  /* 0x000000101a1e7824 */ /* 0x000fe400078e00ff */
[----:B------:R-:W-:-:S03]  /*3290*/  IMAD.WIDE.U32 R6, R24, R16, R2 ;  /* 0x0000001018067225 */ /* 0x000fc600078e0002 */
[----:B------:R-:W-:Y:S01]  /*32a0*/  LOP3.LUT R27, R27, R32, R30, 0x96, !PT ;  /* 0x000000201b1b7212 */ /* 0x000fe200078e961e */
[----:B------:R-:W-:Y:S02]  /*32b0*/  VIADD R2, R29, 0x212e9e ;  /* 0x00212e9e1d027836 */ /* 0x000fe40000000000 */
[----:B------:R-:W-:Y:S01]  /*32c0*/  IMAD.IADD R31, R31, 0x1, R7 ;  /* 0x000000011f1f7824 */ /* 0x000fe200078e0207 */
[----:B------:R-:W-:Y:S01]  /*32d0*/  LOP3.LUT R27, R27, R26, RZ, 0x3c, !PT ;  /* 0x0000001a1b1b7212 */ /* 0x000fe200078e3cff */
[C---:B------:R-:W-:Y:S01]  /*32e0*/  IMAD.SHL.U32 R3, R6.reuse, 0x4, RZ ;  /* 0x0000000406037824 */ /* 0x040fe200078e00ff */
[--C-:B------:R-:W-:Y:S01]  /*32f0*/  IADD3 R7, PT, PT, R29, 0x1ba6d9, R26.reuse ;  /* 0x001ba6d91d077810 */ /* 0x100fe20007ffe01a */
[----:B------:R-:W-:Y:S01]  /*3300*/  IMAD.MOV.U32 R30, RZ, RZ, R26 ;  /* 0x000000ffff1e7224 */ /* 0x000fe200078e001a */
[----:B------:R-:W-:Y:S01]  /*3310*/  SHF.L.U64.HI R6, R6, 0x2, R31 ;  /* 0x0000000206067819 */ /* 0x000fe2000001021f */
[----:B------:R-:W-:Y:S01]  /*3320*/  IMAD.IADD R29, R27, 0x1, R2 ;  /* 0x000000011b1d7824 */ /* 0x000fe200078e0202 */
[----:B------:R-:W-:Y:S01]  /*3330*/  IADD3 R20, P0, PT, R3, R20, RZ ;  /* 0x0000001403147210 */ /* 0x000fe20007f1e0ff */
[----:B------:R-:W-:Y:S01]  /*3340*/  IMAD.MOV.U32 R33, RZ, RZ, R27 ;  /* 0x000000ffff217224 */ /* 0x000fe200078e001b */
[----:B------:R-:W-:-:S02]  /*3350*/  I2FP.F32.U32 R7, R7 ;  /* 0x0000000700077245 */ /* 0x000fc40000201000 */
[C---:B------:R-:W-:Y:S01]  /*3360*/  IADD3 R18, P1, PT, R3.reuse, R18, RZ ;  /* 0x0000001203127210 */ /* 0x040fe20007f3e0ff */
[C---:B------:R-:W-:Y:S01]  /*3370*/  IMAD.X R21, R6.reuse, 0x1, R21, P0 ;  /* 0x0000000106157824 */ /* 0x040fe200000e0615 */
[----:B------:R-:W-:Y:S02]  /*3380*/  IADD3 R22, P2, PT, R3, R22, RZ ;  /* 0x0000001603167210 */ /* 0x000fe40007f5e0ff */
[----:B------:R-:W-:Y:S01]  /*3390*/  I2FP.F32.U32 R3, R29 ;  /* 0x0000001d00037245 */ /* 0x000fe20000201000 */
[-C--:B------:R-:W-:Y:S01]  /*33a0*/  FFMA R29, R7, R14.reuse, 1.1641532182693481445e-10 ;  /* 0x2f000000071d7423 */ /* 0x080fe2000000000e */
[C---:B------:R-:W-:Y:S02]  /*33b0*/  IMAD.X R19, R6.reuse, 0x1, R19, P1 ;  /* 0x0000000106137824 */ /* 0x040fe400008e0613 */
[----:B------:R-:W-:Y:S02]  /*33c0*/  IMAD.X R23, R6, 0x1, R23, P2 ;  /* 0x0000000106177824 */ /* 0x000fe400010e0617 */
[----:B------:R-:W-:Y:S01]  /*33d0*/  FFMA R31, R3, R14, 1.1641532182693481445e-10 ;  /* 0x2f000000031f7423 */ /* 0x000fe2000000000e */
[----:B------:R4:W-:Y:S01]  /*33e0*/  STG.E desc[UR6][R20.64], R29 ;  /* 0x0000001d14007986 */ /* 0x0009e2000c101906 */
[----:B------:R-:W-:-:S02]  /*33f0*/  IMAD.MOV.U32 R7, RZ, RZ, R5 ;  /* 0x000000ffff077224 */ /* 0x000fc400078e0005 */
[----:B------:R-:W-:Y:S01]  /*3400*/  IMAD.MOV.U32 R6, RZ, RZ, R4 ;  /* 0x000000ffff067224 */ /* 0x000fe200078e0004 */
[----:B------:R4:W-:Y:S01]  /*3410*/  STG.E desc[UR6][R18.64], R31 ;  /* 0x0000001f12007986 */ /* 0x0009e2000c101906 */
[----:B------:R-:W-:Y:S02]  /*3420*/  IMAD.MOV.U32 R3, RZ, RZ, R25 ;  /* 0x000000ffff037224 */ /* 0x000fe400078e0019 */
[----:B------:R-:W-:Y:S01]  /*3430*/  IMAD.MOV.U32 R4, RZ, RZ, R26 ;  /* 0x000000ffff047224 */ /* 0x000fe200078e001a */
[----:B------:R4:W-:Y:S01]  /*3440*/  STG.E desc[UR6][R22.64], RZ ;  /* 0x000000ff16007986 */ /* 0x0009e2000c101906 */
[----:B------:R-:W-:-:S07]  /*3450*/  IMAD.MOV.U32 R5, RZ, RZ, R27 ;  /* 0x000000ffff057224 */ /* 0x000fce00078e001b */
.L_x_27:
[----:B0-----:R-:W-:Y:S05]  /*3460*/  BSYNC.RECONVERGENT B1 ;  /* 0x0000000000017941 */ /* 0x001fea0003800200 */
.L_x_26:
[----:B------:R-:W-:-:S04]  /*3470*/  ISETP.GE.U32.AND P0, PT, R10, 0x3, PT ;  /* 0x000000030a00780c */ /* 0x000fc80003f06070 */
[----:B------:R-:W-:-:S13]  /*3480*/  ISETP.GE.U32.AND.EX P0, PT, R12, RZ, PT, P0 ;  /* 0x000000ff0c00720c */ /* 0x000fda0003f06100 */
[----:B------:R-:W-:Y:S05]  /*3490*/  @!P0 BRA `(.L_x_25) ;  /* 0x0000000800388947 */ /* 0x000fea0003800000 */
[----:B-123--:R-:W-:Y:S02]  /*34a0*/  IMAD.MOV.U32 R5, RZ, RZ, R33 ;  /* 0x000000ffff057224 */ /* 0x00efe400078e0021 */
[----:B------:R-:W-:-:S07]  /*34b0*/  IMAD.MOV.U32 R4, RZ, RZ, R30 ;  /* 0x000000ffff047224 */ /* 0x000fce00078e001e */
.L_x_28:
[----:B------:R-:W-:Y:S01]  /*34c0*/  SHF.R.U32.HI R14, RZ, 0x2, R3 ;  /* 0x00000002ff0e7819 */ /* 0x000fe20000011603 */
[----:B----4-:R-:W-:Y:S01]  /*34d0*/  IMAD R23, R8, R16, RZ ;  /* 0x0000001008177224 */ /* 0x010fe200078e02ff */
[----:B------:R-:W-:Y:S02]  /*34e0*/  SHF.R.U32.HI R19, RZ, 0x2, R6 ;  /* 0x00000002ff137819 */ /* 0x000fe40000011606 */
[----:B------:R-:W-:Y:S01]  /*34f0*/  LOP3.LUT R14, R14, R3, RZ, 0x3c, !PT ;  /* 0x000000030e0e7212 */ /* 0x000fe200078e3cff */
[----:B------:R-:W-:Y:S01]  /*3500*/  IMAD.SHL.U32 R3, R5, 0x10, RZ ;  /* 0x0000001005037824 */ /* 0x000fe200078e00ff */
[----:B------:R-:W-:Y:S01]  /*3510*/  LOP3.LUT R19, R19, R6, RZ, 0x3c, !PT ;  /* 0x0000000613137212 */ /* 0x000fe200078e3cff */
[----:B------:R-:W-:Y:S01]  /*3520*/  IMAD R23, R24, R17, R23 ;  /* 0x0000001118177224 */ /* 0x000fe200078e0217 */
[----:B------:R-:W-:Y:S01]  /*3530*/  SHF.R.U32.HI R6, RZ, 0x2, R7 ;  /* 0x00000002ff067819 */ /* 0x000fe20000011607 */
[----:B------:R-:W-:-:S03]  /*3540*/  IMAD.SHL.U32 R18, R14, 0x2, RZ ;  /* 0x000000020e127824 */ /* 0x000fc600078e00ff */
[----:B------:R-:W-:Y:S02]  /*3550*/  LOP3.LUT R6, R6, R7, RZ, 0x3c, !PT ;  /* 0x0000000706067212 */ /* 0x000fe400078e3cff */
[----:B------:R-:W-:Y:S02]  /*3560*/  LOP3.LUT R18, R14, R18, R3, 0x96, !PT ;  /* 0x000000120e127212 */ /* 0x000fe400078e9603 */
[----:B------:R-:W-:Y:S02]  /*3570*/  SHF.R.U32.HI R7, RZ, 0x2, R4 ;  /* 0x00000002ff077819 */ /* 0x000fe40000011604 */
[----:B------:R-:W-:Y:S01]  /*3580*/  LOP3.LUT R3, R18, R5, RZ, 0x3c, !PT ;  /* 0x0000000512037212 */ /* 0x000fe200078e3cff */
[----:B------:R-:W-:Y:S01]  /*3590*/  IMAD.SHL.U32 R18, R19, 0x2, RZ ;  /* 0x0000000213127824 */ /* 0x000fe200078e00ff */
[----:B------:R-:W-:Y:S01]  /*35a0*/  LOP3.LUT R7, R7, R4, RZ, 0x3c, !PT ;  /* 0x0000000407077212 */ /* 0x000fe200078e3cff */
[----:B------:R-:W-:Y:S02]  /*35b0*/  IMAD.SHL.U32 R4, R6, 0x2, RZ ;  /* 0x0000000206047824 */ /* 0x000fe400078e00ff */
[----:B------:R-:W-:-:S05]  /*35c0*/  IMAD.SHL.U32 R14, R3, 0x10, RZ ;  /* 0x00000010030e7824 */ /* 0x000fca00078e00ff */
[----:B------:R-:W-:Y:S01]  /*35d0*/  LOP3.LUT R22, R19, R18, R14, 0x96, !PT ;  /* 0x0000001213167212 */ /* 0x000fe200078e960e */
[----:B------:R-:W-:Y:S02]  /*35e0*/  IMAD.MOV.U32 R14, RZ, RZ, R36 ;  /* 0x000000ffff0e7224 */ /* 0x000fe400078e0024 */
[----:B------:R-:W-:Y:S01]  /*35f0*/  IMAD.IADD R18, R9, 0x1, R34 ;  /* 0x0000000109127824 */ /* 0x000fe200078e0222 */
[----:B------:R-:W-:Y:S01]  /*3600*/  LOP3.LUT R33, R22, R3, RZ, 0x3c, !PT ;  /* 0x0000000316217212 */ /* 0x000fe200078e3cff */
[----:B------:R-:W-:Y:S01]  /*3610*/  IMAD.WIDE.U32 R20, R24, R16, R14 ;  /* 0x0000001018147225 */ /* 0x000fe200078e000e */
[----:B------:R-:W-:-:S03]  /*3620*/  SHF.R.U32.HI R14, RZ, 0x2, R5 ;  /* 0x00000002ff0e7819 */ /* 0x000fc60000011605 */
[----:B------:R-:W-:Y:S01]  /*3630*/  IMAD.SHL.U32 R19, R33, 0x10, RZ ;  /* 0x0000001021137824 */ /* 0x000fe200078e00ff */
[----:B------:R-:W-:Y:S01]  /*3640*/  LOP3.LUT R31, R14, R5, RZ, 0x3c, !PT ;  /* 0x000000050e1f7212 */ /* 0x000fe200078e3cff */
[----:B------:R-:W-:Y:S02]  /*3650*/  IMAD.IADD R21, R23, 0x1, R21 ;  /* 0x0000000117157824 */ /* 0x000fe400078e0215 */
[----:B------:R-:W-:Y:S01]  /*3660*/  IMAD.SHL.U32 R30, R20, 0x4, RZ ;  /* 0x00000004141e7824 */ /* 0x000fe200078e00ff */
[----:B------:R-:W-:Y:S01]  /*3670*/  LOP3.LUT R6, R6, R4, R19, 0x96, !PT ;  /* 0x0000000406067212 */ /* 0x000fe200078e9613 */
[----:B------:R-:W-:Y:S01]  /*3680*/  IMAD.MOV.U32 R19, RZ, RZ, RZ ;  /* 0x000000ffff137224 */ /* 0x000fe200078e00ff */
[----:B------:R-:W-:Y:S01]  /*3690*/  SHF.L.U64.HI R22, R20, 0x2, R21 ;  /* 0x0000000214167819 */ /* 0x000fe20000010215 */
[----:B------:R-:W-:Y:S01]  /*36a0*/  IMAD.MOV.U32 R14, RZ, RZ, 0x2f800000 ;  /* 0x2f800000ff0e7424 */ /* 0x000fe200078e00ff */
[----:B------:R-:W-:Y:S01]  /*36b0*/  IADD3 R20, P0, PT, R30, UR14, RZ ;  /* 0x0000000e1e147c10 */ /* 0x000fe2000ff1e0ff */
[----:B------:R-:W-:Y:S01]  /*36c0*/  IMAD.WIDE.U32 R4, R24, R16, R18 ;  /* 0x0000001018047225 */ /* 0x000fe200078e0012 */
[----:B------:R-:W-:-:S02]  /*36d0*/  IADD3 R19, PT, PT, R2, 0x587c5, R3 ;  /* 0x000587c502137810 */ /* 0x000fc40007ffe003 */
[----:B------:R-:W-:Y:S01]  /*36e0*/  IADD3.X R21, PT, PT, R22, UR15, RZ, P0, !PT ;  /* 0x0000000f16157c10 */ /* 0x000fe200087fe4ff */
[----:B------:R-:W-:Y:S01]  /*36f0*/  IMAD.IADD R25, R23, 0x1, R5 ;  /* 0x0000000117197824 */ /* 0x000fe200078e0205 */
[----:B------:R-:W-:Y:S01]  /*3700*/  I2FP.F32.U32 R5, R19 ;  /* 0x0000001300057245 */ /* 0x000fe20000201000 */
[----:B------:R-:W-:Y:S02]  /*3710*/  IMAD.IADD R18, R9, 0x1, R18 ;  /* 0x0000000109127824 */ /* 0x000fe400078e0212 */
[----:B------:R-:W-:Y:S01]  /*3720*/  IMAD.MOV.U32 R19, RZ, RZ, RZ ;  /* 0x000000ffff137224 */ /* 0x000fe200078e00ff */
[C---:B------:R-:W-:Y:S01]  /*3730*/  SHF.L.U64.HI R28, R4.reuse, 0x2, R25 ;  /* 0x00000002041c7819 */ /* 0x040fe20000010219 */
[----:B------:R-:W-:Y:S01]  /*3740*/  IMAD.SHL.U32 R29, R4, 0x4, RZ ;  /* 0x00000004041d7824 */ /* 0x000fe200078e00ff */
[----:B------:R-:W-:Y:S01]  /*3750*/  IADD3 R4, PT, PT, R2, 0xb0f8a, R33 ;  /* 0x000b0f8a02047810 */ /* 0x000fe20007ffe021 */
[----:B------:R-:W-:-:S04]  /*3760*/  IMAD.WIDE.U32 R26, R24, R16, R18 ;  /* 0x00000010181a7225 */ /* 0x000fc800078e0012 */
[----:B------:R-:W-:Y:S01]  /*3770*/  FFMA R19, R5, R14, 1.1641532182693481445e-10 ;  /* 0x2f00000005137423 */ /* 0x000fe2000000000e */
[----:B------:R-:W-:Y:S01]  /*3780*/  IMAD.IADD R25, R23, 0x1, R27 ;  /* 0x0000000117197824 */ /* 0x000fe200078e021b */
[----:B------:R-:W-:Y:S01]  /*3790*/  LOP3.LUT R27, R6, R33, RZ, 0x3c, !PT ;  /* 0x00000021061b7212 */ /* 0x000fe200078e3cff */
[----:B------:R-:W-:Y:S02]  /*37a0*/  IMAD.SHL.U32 R5, R7, 0x2, RZ ;  /* 0x0000000207057824 */ /* 0x000fe400078e00ff */
[----:B------:R0:W-:Y:S01]  /*37b0*/  STG.E desc[UR6][R20.64], R19 ;  /* 0x0000001314007986 */ /* 0x0001e2000c101906 */
[----:B------:R-:W-:Y:S01]  /*37c0*/  IADD3 R6, P0, PT, R30, UR8, RZ ;  /* 0x000000081e067c10 */ /* 0x000fe2000ff1e0ff */
[----:B------:R-:W-:Y:S01]  /*37d0*/  IMAD.SHL.U32 R34, R31, 0x2, RZ ;  /* 0x000000021f227824 */ /* 0x000fe200078e00ff */
[C---:B------:R-:W-:Y:S01]  /*37e0*/  SHF.L.U64.HI R25, R26.reuse, 0x2, R25 ;  /* 0x000000021a197819 */ /* 0x040fe20000010219 */
[----:B------:R-:W-:Y:S02]  /*37f0*/  IMAD.SHL.U32 R32, R27, 0x10, RZ ;  /* 0x000000101b207824 */ /* 0x000fe400078e00ff */
[----:B------:R-:W-:-:S02]  /*3800*/  IMAD.SHL.U32 R26, R26, 0x4, RZ ;  /* 0x000000041a1a7824 */ /* 0x000fc400078e00ff */
[----:B------:R-:W-:Y:S01]  /*3810*/  IMAD.IADD R18, R9, 0x1, R18 ;  /* 0x0000000109127824 */ /* 0x000fe200078e0212 */
[----:B------:R-:W-:Y:S02]  /*3820*/  LOP3.LUT R32, R7, R5, R32, 0x96, !PT ;  /* 0x0000000507207212 */ /* 0x000fe400078e9620 */
[----:B------:R-:W-:Y:S01]  /*3830*/  I2FP.F32.U32 R5, R4 ;  /* 0x0000000400057245 */ /* 0x000fe20000201000 */
[----:B------:R-:W-:Y:S01]  /*3840*/  IMAD.IADD R36, R9, 0x1, R18 ;  /* 0x0000000109247824 */ /* 0x000fe200078e0212 */
[----:B0-----:R-:W-:Y:S02]  /*3850*/  SHF.R.U32.HI R20, RZ, 0x2, R3 ;  /* 0x00000002ff147819 */ /* 0x001fe40000011603 */
[----:B------:R-:W-:Y:S01]  /*3860*/  IADD3 R4, P1, PT, R30, UR12, RZ ;  /* 0x0000000c1e047c10 */ /* 0x000fe2000ff3e0ff */
[----:B------:R-:W-:Y:S01]  /*3870*/  FFMA R21, R5, R14, 1.1641532182693481445e-10 ;  /* 0x2f00000005157423 */ /* 0x000fe2000000000e */
[----:B------:R-:W-:Y:S02]  /*3880*/  LOP3.LUT R19, R20, R3, RZ, 0x3c, !PT ;  /* 0x0000000314137212 */ /* 0x000fe400078e3cff */
[----:B------:R-:W-:-:S02]  /*3890*/  LOP3.LUT R3, R32, R27, RZ, 0x3c, !PT ;  /* 0x0000001b20037212 */ /* 0x000fc400078e3cff */
[C---:B------:R-:W-:Y:S02]  /*38a0*/  IADD3.X R7, PT, PT, R22.reuse, UR9, RZ, P0, !PT ;  /* 0x0000000916077c10 */ /* 0x040fe400087fe4ff */
[----:B------:R-:W-:Y:S01]  /*38b0*/  IADD3.X R5, PT, PT, R22, UR13, RZ, P1, !PT ;  /* 0x0000000d16057c10 */ /* 0x000fe20008ffe4ff */
[----:B------:R-:W-:Y:S01]  /*38c0*/  IMAD.SHL.U32 R32, R3, 0x10, RZ ;  /* 0x0000001003207824 */ /* 0x000fe200078e00ff */
[----:B------:R-:W-:Y:S01]  /*38d0*/  SHF.R.U32.HI R30, RZ, 0x2, R33 ;  /* 0x00000002ff1e7819 */ /* 0x000fe20000011621 */
[----:B------:R0:W-:Y:S01]  /*38e0*/  STG.E desc[UR6][R6.64], R21 ;  /* 0x0000001506007986 */ /* 0x0001e2000c101906 */
[--C-:B------:R-:W-:Y:S02]  /*38f0*/  IADD3 R20, PT, PT, R2, 0x10974f, R27.reuse ;  /* 0x0010974f02147810 */ /* 0x100fe40007ffe01b */
[----:B------:R-:W-:Y:S01]  /*3900*/  LOP3.LUT R22, R30, R33, RZ, 0x3c, !PT ;  /* 0x000000211e167212 */ /* 0x000fe200078e3cff */
[----:B------:R1:W-:Y:S01]  /*3910*/  STG.E desc[UR6][R4.64], RZ ;  /* 0x000000ff04007986 */ /* 0x0003e2000c101906 */
[----:B------:R-:W-:-:S02]  /*3920*/  SHF.R.U32.HI R30, RZ, 0x2, R27 ;  /* 0x00000002ff1e7819 */ /* 0x000fc4000001161b */
[----:B------:R-:W-:Y:S01]  /*3930*/  LOP3.LUT R32, R31, R34, R32, 0x96, !PT ;  /* 0x000000221f207212 */ /* 0x000fe200078e9620 */
[----:B------:R-:W-:Y:S01]  /*3940*/  IMAD.MOV.U32 R34, RZ, RZ, R36 ;  /* 0x000000ffff227224 */ /* 0x000fe200078e0024 */
[----:B------:R-:W-:Y:S02]  /*3950*/  LOP3.LUT R27, R30, R27, RZ, 0x3c, !PT ;  /* 0x0000001b1e1b7212 */ /* 0x000fe400078e3cff */
[----:B------:R-:W-:Y:S02]  /*3960*/  IADD3 R30, P0, PT, R29, UR14, RZ ;  /* 0x0000000e1d1e7c10 */ /* 0x000fe4000ff1e0ff */
[----:B0-----:R-:W-:Y:S02]  /*3970*/  LOP3.LUT R6, R32, R3, RZ, 0x3c, !PT ;  /* 0x0000000320067212 */ /* 0x001fe400078e3cff */
[----:B-1----:R-:W-:Y:S02]  /*3980*/  IADD3 R5, PT, PT, R2, 0x161f14, R3 ;  /* 0x00161f1402057810 */ /* 0x002fe40007ffe003 */
[----:B------:R-:W-:Y:S01]  /*3990*/  I2FP.F32.U32 R33, R20 ;  /* 0x0000001400217245 */ /* 0x000fe20000201000 */
[----:B------:R-:W-:Y:S01]  /*39a0*/  IMAD.SHL.U32 R32, R6, 0x10, RZ ;  /* 0x0000001006207824 */ /* 0x000fe200078e00ff */
[----:B------:R-:W-:-:S02]  /*39b0*/  I2FP.F32.U32 R7, R5 ;  /* 0x0000000500077245 */ /* 0x000fc40000201000 */
[----:B------:R-:W-:Y:S01]  /*39c0*/  IADD3.X R31, PT, PT, R28, UR15, RZ, P0, !PT ;  /* 0x0000000f1c1f7c10 */ /* 0x000fe200087fe4ff */
[-C--:B------:R-:W-:Y:S01]  /*39d0*/  FFMA R33, R33, R14.reuse, 1.1641532182693481445e-10 ;  /* 0x2f00000021217423 */ /* 0x080fe2000000000e */
[----:B------:R-:W-:Y:S01]  /*39e0*/  IADD3 R20, P1, PT, R29, UR8, RZ ;  /* 0x000000081d147c10 */ /* 0x000fe2000ff3e0ff */
[----:B------:R-:W-:Y:S01]  /*39f0*/  FFMA R35, R7, R14, 1.1641532182693481445e-10 ;  /* 0x2f00000007237423 */ /* 0x000fe2000000000e */
[----:B------:R-:W-:Y:S01]  /*3a00*/  IADD3 R4, P0, PT, R29, UR12, RZ ;  /* 0x0000000c1d047c10 */ /* 0x000fe2000ff1e0ff */
[----:B------:R-:W-:Y:S01]  /*3a10*/  IMAD.SHL.U32 R29, R19, 0x2, RZ ;  /* 0x00000002131d7824 */ /* 0x000fe200078e00ff */
[----:B------:R-:W-:Y:S01]  /*3a20*/  IADD3 R7, PT, PT, R2, 0x1ba6d9, R6 ;  /* 0x001ba6d902077810 */ /* 0x000fe20007ffe006 */
[----:B------:R0:W-:Y:S01]  /*3a30*/  STG.E desc[UR6][R30.64], R33 ;  /* 0x000000211e007986 */ /* 0x0001e2000c101906 */
[----:B------:R-:W-:Y:S02]  /*3a40*/  IADD3.X R21, PT, PT, R28, UR9, RZ, P1, !PT ;  /* 0x000000091c157c10 */ /* 0x000fe40008ffe4ff */
[----:B------:R-:W-:-:S02]  /*3a50*/  I2FP.F32.U32 R7, R7 ;  /* 0x0000000700077245 */ /* 0x000fc40000201000 */
[----:B------:R-:W-:Y:S01]  /*3a60*/  LOP3.LUT R19, R19, R29, R32, 0x96, !PT ;  /* 0x0000001d13137212 */ /* 0x000fe200078e9620 */
[----:B------:R1:W-:Y:S01]  /*3a70*/  STG.E desc[UR6][R20.64], R35 ;  /* 0x0000002314007986 */ /* 0x0003e2000c101906 */
[----:B------:R-:W-:Y:S02]  /*3a80*/  IADD3.X R5, PT, PT, R28, UR13, RZ, P0, !PT ;  /* 0x0000000d1c057c10 */ /* 0x000fe400087fe4ff */
[----:B------:R-:W-:Y:S01]  /*3a90*/  IADD3 R28, P0, PT, R26, UR14, RZ ;  /* 0x0000000e1a1c7c10 */ /* 0x000fe2000ff1e0ff */
[----:B0-----:R-:W-:Y:S01]  /*3aa0*/  FFMA R31, R7, R14, 1.1641532182693481445e-10 ;  /* 0x2f000000071f7423 */ /* 0x001fe2000000000e */
[----:B------:R-:W-:Y:S01]  /*3ab0*/  LOP3.LUT R7, R19, R6, RZ, 0x3c, !PT ;  /* 0x0000000613077212 */ /* 0x000fe200078e3cff */
[----:B------:R-:W-:Y:S01]  /*3ac0*/  IMAD.SHL.U32 R30, R22, 0x2, RZ ;  /* 0x00000002161e7824 */ /* 0x000fe200078e00ff */
[----:B------:R-:W-:Y:S01]  /*3ad0*/  IADD3.X R29, PT, PT, R25, UR15, RZ, P0, !PT ;  /* 0x0000000f191d7c10 */ /* 0x000fe200087fe4ff */
[----:B------:R-:W-:Y:S01]  /*3ae0*/  IMAD.MOV.U32 R19, RZ, RZ, RZ ;  /* 0x000000ffff137224 */ /* 0x000fe200078e00ff */
[----:B------:R0:W-:Y:S01]  /*3af0*/  STG.E desc[UR6][R4.64], RZ ;  /* 0x000000ff04007986 */ /* 0x0001e2000c101906 */
[----:B------:R-:W-:-:S02]  /*3b00*/  IMAD.SHL.U32 R33, R7, 0x10, RZ ;  /* 0x0000001007217824 */ /* 0x000fc400078e00ff */
[----:B-1----:R-:W-:Y:S01]  /*3b10*/  IMAD.WIDE.U32 R20, R24, R16, R18 ;  /* 0x0000001018147225 */ /* 0x002fe200078e0012 */
[----:B------:R1:W-:Y:S02]  /*3b20*/  STG.E desc[UR6][R28.64], R31 ;  /* 0x0000001f1c007986 */ /* 0x0003e4000c101906 */
[----:B------:R-:W-:Y:S01]  /*3b30*/  LOP3.LUT R30, R22, R30, R33, 0x96, !PT ;  /* 0x0000001e161e7212 */ /* 0x000fe200078e9621 */
[----:B------:R-:W-:Y:S01]  /*3b40*/  IMAD.IADD R35, R23, 0x1, R21 ;  /* 0x0000000117237824 */ /* 0x000fe200078e0215 */
[----:B------:R-:W-:Y:S01]  /*3b50*/  IADD3 R22, P0, PT, R26, UR8, RZ ;  /* 0x000000081a167c10 */ /* 0x000fe2000ff1e0ff */
[----:B------:R-:W-:Y:S01]  /*3b60*/  IMAD.SHL.U32 R21, R27, 0x2, RZ ;  /* 0x000000021b157824 */ /* 0x000fe200078e00ff */
[----:B0-----:R-:W-:Y:S01]  /*3b70*/  LOP3.LUT R4, R30, R7, RZ, 0x3c, !PT ;  /* 0x000000071e047212 */ /* 0x001fe200078e3cff */
[----:B------:R-:W-:Y:S01]  /*3b80*/  IMAD.SHL.U32 R19, R20, 0x4, RZ ;  /* 0x0000000414137824 */ /* 0x000fe200078e00ff */
[----:B------:R-:W-:Y:S02]  /*3b90*/  IADD3 R5, PT, PT, R2, 0x212e9e, R7 ;  /* 0x00212e9e02057810 */ /* 0x000fe40007ffe007 */
[----:B------:R-:W-:Y:S01]  /*3ba0*/  IADD3 R26, P1, PT, R26, UR12, RZ ;  /* 0x0000000c1a1a7c10 */ /* 0x000fe2000ff3e0ff */
[----:B-1----:R-:W-:Y:S01]  /*3bb0*/  IMAD.SHL.U32 R28, R4, 0x10, RZ ;  /* 0x00000010041c7824 */ /* 0x002fe200078e00ff */
[----:B------:R-:W-:-:S02]  /*3bc0*/  I2FP.F32.U32 R5, R5 ;  /* 0x0000000500057245 */ /* 0x000fc40000201000 */
[----:B------:R-:W-:Y:S02]  /*3bd0*/  SHF.L.U64.HI R29, R20, 0x2, R35 ;  /* 0x00000002141d7819 */ /* 0x000fe40000010223 */
[----:B------:R-:W-:Y:S01]  /*3be0*/  LOP3.LUT R21, R27, R21, R28, 0x96, !PT ;  /* 0x000000151b157212 */ /* 0x000fe200078e961c */
[----:B------:R-:W-:Y:S01]  /*3bf0*/  FFMA R33, R5, R14, 1.1641532182693481445e-10 ;  /* 0x2f00000005217423 */ /* 0x000fe2000000000e */
[C---:B------:R-:W-:Y:S01]  /*3c00*/  IADD3 R20, PT, PT, R2.reuse, 0x26b663, R4 ;  /* 0x0026b66302147810 */ /* 0x040fe20007ffe004 */
[----:B------:R-:W-:Y:S01]  /*3c10*/  VIADD R2, R2, 0x2c3e28 ;  /* 0x002c3e2802027836 */ /* 0x000fe20000000000 */
[----:B------:R-:W-:Y:S02]  /*3c20*/  LOP3.LUT R5, R21, R4, RZ, 0x3c, !PT ;  /* 0x0000000415057212 */ /* 0x000fe400078e3cff */
[C---:B------:R-:W-:Y:S02]  /*3c30*/  IADD3.X R23, PT, PT, R25.reuse, UR9, RZ, P0, !PT ;  /* 0x0000000919177c10 */ /* 0x040fe400087fe4ff */
[----:B------:R-:W-:Y:S01]  /*3c40*/  IADD3.X R27, PT, PT, R25, UR13, RZ, P1, !PT ;  /* 0x0000000d191b7c10 */ /* 0x000fe20008ffe4ff */
[----:B------:R-:W-:Y:S01]  /*3c50*/  IMAD.IADD R25, R5, 0x1, R2 ;  /* 0x0000000105197824 */ /* 0x000fe200078e0202 */
[----:B------:R-:W-:Y:S01]  /*3c60*/  I2FP.F32.U32 R21, R20 ;  /* 0x0000001400157245 */ /* 0x000fe20000201000 */
[----:B------:R0:W-:Y:S01]  /*3c70*/  STG.E desc[UR6][R22.64], R33 ;  /* 0x0000002116007986 */ /* 0x0001e2000c101906 */
[----:B------:R-:W-:-:S02]  /*3c80*/  IADD3 R30, P0, PT, R19, UR14, RZ ;  /* 0x0000000e131e7c10 */ /* 0x000fc4000ff1e0ff */
[----:B------:R-:W-:Y:S01]  /*3c90*/  I2FP.F32.U32 R25, R25 ;  /* 0x0000001900197245 */ /* 0x000fe20000201000 */
[----:B------:R0:W-:Y:S01]  /*3ca0*/  STG.E desc[UR6][R26.64], RZ ;  /* 0x000000ff1a007986 */ /* 0x0001e2000c101906 */
[C---:B------:R-:W-:Y:S02]  /*3cb0*/  IADD3 R20, P1, PT, R19.reuse, UR8, RZ ;  /* 0x0000000813147c10 */ /* 0x040fe4000ff3e0ff */
[----:B------:R-:W-:Y:S01]  /*3cc0*/  IADD3 R28, P2, PT, R19, UR12, RZ ;  /* 0x0000000c131c7c10 */ /* 0x000fe2000ff5e0ff */
[-C--:B------:R-:W-:Y:S01]  /*3cd0*/  FFMA R19, R21, R14.reuse, 1.1641532182693481445e-10 ;  /* 0x2f00000015137423 */ /* 0x080fe2000000000e */
[----:B------:R-:W-:Y:S01]  /*3ce0*/  IADD3.X R31, PT, PT, R29, UR15, RZ, P0, !PT ;  /* 0x0000000f1d1f7c10 */ /* 0x000fe200087fe4ff */
[----:B------:R-:W-:Y:S01]  /*3cf0*/  FFMA R25, R25, R14, 1.1641532182693481445e-10 ;  /* 0x2f00000019197423 */ /* 0x000fe2000000000e */
[C---:B------:R-:W-:Y:S02]  /*3d00*/  IADD3.X R21, PT, PT, R29.reuse, UR9, RZ, P1, !PT ;  /* 0x000000091d157c10 */ /* 0x040fe40008ffe4ff */
[----:B------:R-:W-:Y:S01]  /*3d10*/  IADD3.X R29, PT, PT, R29, UR13, RZ, P2, !PT ;  /* 0x0000000d1d1d7c10 */ /* 0x000fe200097fe4ff */
[----:B------:R0:W-:Y:S01]  /*3d20*/  STG.E desc[UR6][R30.64], R19 ;  /* 0x000000131e007986 */ /* 0x0001e2000c101906 */
[----:B------:R-:W-:-:S03]  /*3d30*/  ISETP.GE.U32.AND P0, PT, R36, R16, PT ;  /* 0x000000102400720c */ /* 0x000fc60003f06070 */
[----:B------:R0:W-:Y:S01]  /*3d40*/  STG.E desc[UR6][R20.64], R25 ;  /* 0x0000001914007986 */ /* 0x0001e2000c101906 */
[----:B------:R-:W-:-:S03]  /*3d50*/  ISETP.GE.U32.AND.EX P0, PT, RZ, R17, PT, P0 ;  /* 0x00000011ff00720c */ /* 0x000fc60003f06100 */
[----:B------:R0:W-:Y:S10]  /*3d60*/  STG.E desc[UR6][R28.64], RZ ;  /* 0x000000ff1c007986 */ /* 0x0001f4000c101906 */
[----:B0-----:R-:W-:Y:S05]  /*3d70*/  @!P0 BRA `(.L_x_28) ;  /* 0xfffffff400d08947 */ /* 0x001fea000383ffff */
.L_x_25:
[----:B0-----:R-:W-:Y:S05]  /*3d80*/  BSYNC.RECONVERGENT B0 ;  /* 0x0000000000007941 */ /* 0x001fea0003800200 */
.L_x_24:
[----:B------:R-:W-:-:S05]  /*3d90*/  IMAD.IADD R24, R13, 0x1, R24 ;  /* 0x000000010d187824 */ /* 0x000fca00078e0218 */
[----:B------:R-:W-:Y:S02]  /*3da0*/  ISETP.GE.U32.AND P0, PT, R24, R16, PT ;  /* 0x000000101800720c */ /* 0x000fe40003f06070 */
[----:B------:R-:W-:-:S04]  /*3db0*/  SHF.R.S32.HI R8, RZ, 0x1f, R24 ;  /* 0x0000001fff087819 */ /* 0x000fc80000011418 */
[----:B------:R-:W-:-:S13]  /*3dc0*/  ISETP.GE.U32.AND.EX P0, PT, R8, R17, PT, P0 ;  /* 0x000000110800720c */ /* 0x000fda0003f06100 */
[----:B------:R-:W-:Y:S05]  /*3dd0*/  @!P0 BRA `(.L_x_29) ;  /* 0xffffffec00248947 */ /* 0x000fea000383ffff */
[----:B------:R-:W-:Y:S05]  /*3de0*/  EXIT ;  /* 0x000000000000794d */ /* 0x000fea0003800000 */
        .weak           $__internal_0_$__cuda_sm20_div_u64
        .type           $__internal_0_$__cuda_sm20_div_u64,@function
        .size           $__internal_0_$__cuda_sm20_div_u64,(.L_x_31 - $__internal_0_$__cuda_sm20_div_u64)
$__internal_0_$__cuda_sm20_div_u64:
[----:B------:R-:W-:Y:S02]  /*3df0*/  IMAD.MOV.U32 R22, RZ, RZ, R9 ;  /* 0x000000ffff167224 */ /* 0x000fe400078e0009 */
[----:B------:R-:W-:-:S04]  /*3e00*/  IMAD.MOV.U32 R23, RZ, RZ, RZ ;  /* 0x000000ffff177224 */ /* 0x000fc800078e00ff */
[----:B------:R-:W0:Y:S08]  /*3e10*/  I2F.U64.RP R17, R22 ;  /* 0x0000001600117312 */ /* 0x000e300000309000 */
[----:B0-----:R-:W0:Y:S02]  /*3e20*/  MUFU.RCP R17, R17 ;  /* 0x0000001100117308 */ /* 0x001e240000001000 */
[----:B0-----:R-:W-:-:S06]  /*3e30*/  VIADD R12, R17, 0x1ffffffe ;  /* 0x1ffffffe110c7836 */ /* 0x001fcc0000000000 */
[----:B------:R-:W0:Y:S02]  /*3e40*/  F2I.U64.TRUNC R12, R12 ;  /* 0x0000000c000c7311 */ /* 0x000e24000020d800 */
[----:B0-----:R-:W-:-:S04]  /*3e50*/  IMAD.WIDE.U32 R20, R12, R9, RZ ;  /* 0x000000090c147225 */ /* 0x001fc800078e00ff */
[----:B------:R-:W-:Y:S01]  /*3e60*/  IMAD R21, R13, R9, R21 ;  /* 0x000000090d157224 */ /* 0x000fe200078e0215 */
[----:B------:R-:W-:-:S05]  /*3e70*/  IADD3 R19, P0, PT, RZ, -R20, RZ ;  /* 0x80000014ff137210 */ /* 0x000fca0007f1e0ff */
[----:B------:R-:W-:-:S04]  /*3e80*/  IMAD.HI.U32 R20, R12, R19, RZ ;  /* 0x000000130c147227 */ /* 0x000fc800078e00ff */
[----:B------:R-:W-:Y:S02]  /*3e90*/  IMAD.X R25, RZ, RZ, ~R21, P0 ;  /* 0x000000ffff197224 */ /* 0x000fe400000e0e15 */
[----:B------:R-:W-:Y:S02]  /*3ea0*/  IMAD.MOV.U32 R21, RZ, RZ, R12 ;  /* 0x000000ffff157224 */ /* 0x000fe400078e000c */
[-C--:B------:R-:W-:Y:S02]  /*3eb0*/  IMAD R23, R13, R25.reuse, RZ ;  /* 0x000000190d177224 */ /* 0x080fe400078e02ff */
[----:B------:R-:W-:-:S04]  /*3ec0*/  IMAD.WIDE.U32 R20, P0, R12, R25, R20 ;  /* 0x000000190c147225 */ /* 0x000fc80007800014 */
[----:B------:R-:W-:-:S04]  /*3ed0*/  IMAD.HI.U32 R17, R13, R25, RZ ;  /* 0x000000190d117227 */ /* 0x000fc800078e00ff */
[----:B------:R-:W-:-:S04]  /*3ee0*/  IMAD.HI.U32 R20, P1, R13, R19, R20 ;  /* 0x000000130d147227 */ /* 0x000fc80007820014 */
[----:B------:R-:W-:Y:S01]  /*3ef0*/  IMAD.X R17, R17, 0x1, R13, P0 ;  /* 0x0000000111117824 */ /* 0x000fe200000e060d */
[----:B------:R-:W-:-:S04]  /*3f00*/  IADD3 R21, P2, PT, R23, R20, RZ ;  /* 0x0000001417157210 */ /* 0x000fc80007f5e0ff */
[----:B------:R-:W-:Y:S01]  /*3f10*/  IADD3.X R17, PT, PT, RZ, RZ, R17, P2, P1 ;  /* 0x000000ffff117210 */ /* 0x000fe200017e2411 */
[----:B------:R-:W-:-:S03]  /*3f20*/  IMAD.WIDE.U32 R12, R21, R9, RZ ;  /* 0x00000009150c7225 */ /* 0x000fc600078e00ff */
[----:B------:R-:W-:Y:S01]  /*3f30*/  IADD3 R19, P0, PT, RZ, -R12, RZ ;  /* 0x8000000cff137210 */ /* 0x000fe20007f1e0ff */
[----:B------:R-:W-:Y:S02]  /*3f40*/  IMAD R12, R17, R9, R13 ;  /* 0x00000009110c7224 */ /* 0x000fe400078e020d */
[----:B------:R-:W-:Y:S02]  /*3f50*/  IMAD.MOV.U32 R13, RZ, RZ, RZ ;  /* 0x000000ffff0d7224 */ /* 0x000fe400078e00ff */
[----:B------:R-:W-:-:S04]  /*3f60*/  IMAD.HI.U32 R20, R21, R19, RZ ;  /* 0x0000001315147227 */ /* 0x000fc800078e00ff */
[----:B------:R-:W-:-:S04]  /*3f70*/  IMAD.X R12, RZ, RZ, ~R12, P0 ;  /* 0x000000ffff0c7224 */ /* 0x000fc800000e0e0c */
[----:B------:R-:W-:-:S04]  /*3f80*/  IMAD.WIDE.U32 R20, P0, R21, R12, R20 ;  /* 0x0000000c15147225 */ /* 0x000fc80007800014 */
[C---:B------:R-:W-:Y:S02]  /*3f90*/  IMAD R22, R17.reuse, R12, RZ ;  /* 0x0000000c11167224 */ /* 0x040fe400078e02ff */
[----:B------:R-:W-:-:S04]  /*3fa0*/  IMAD.HI.U32 R19, P1, R17, R19, R20 ;  /* 0x0000001311137227 */ /* 0x000fc80007820014 */
[----:B------:R-:W-:Y:S01]  /*3fb0*/  IMAD.HI.U32 R12, R17, R12, RZ ;  /* 0x0000000c110c7227 */ /* 0x000fe200078e00ff */
[----:B------:R-:W-:-:S03]  /*3fc0*/  IADD3 R19, P2, PT, R22, R19, RZ ;  /* 0x0000001316137210 */ /* 0x000fc60007f5e0ff */
[----:B------:R-:W-:Y:S02]  /*3fd0*/  IMAD.X R17, R12, 0x1, R17, P0 ;  /* 0x000000010c117824 */ /* 0x000fe400000e0611 */
[----:B------:R-:W-:-:S03]  /*3fe0*/  IMAD.HI.U32 R12, R19, R16, RZ ;  /* 0x00000010130c7227 */ /* 0x000fc600078e00ff */
[----:B------:R-:W-:Y:S01]  /*3ff0*/  IADD3.X R17, PT, PT, RZ, RZ, R17, P2, P1 ;  /* 0x000000ffff117210 */ /* 0x000fe200017e2411 */
[----:B------:R-:W-:-:S04]  /*4000*/  IMAD.WIDE.U32 R12, R19, R15, R12 ;  /* 0x0000000f130c7225 */ /* 0x000fc800078e000c */
[C---:B------:R-:W-:Y:S02]  /*4010*/  IMAD R19, R17.reuse, R15, RZ ;  /* 0x0000000f11137224 */ /* 0x040fe400078e02ff */
[----:B------:R-:W-:-:S04]  /*4020*/  IMAD.HI.U32 R12, P0, R17, R16, R12 ;  /* 0x00000010110c7227 */ /* 0x000fc8000780000c */
[----:B------:R-:W-:Y:S01]  /*4030*/  IMAD.HI.U32 R17, R17, R15, RZ ;  /* 0x0000000f11117227 */ /* 0x000fe200078e00ff */
[----:B------:R-:W-:-:S03]  /*4040*/  IADD3 R20, P1, PT, R19, R12, RZ ;  /* 0x0000000c13147210 */ /* 0x000fc60007f3e0ff */
[----:B------:R-:W-:Y:S02]  /*4050*/  IMAD.X R12, RZ, RZ, R17, P0 ;  /* 0x000000ffff0c7224 */ /* 0x000fe400000e0611 */
[----:B------:R-:W-:Y:S02]  /*4060*/  IMAD.MOV.U32 R19, RZ, RZ, 0x0 ;  /* 0x00000000ff137424 */ /* 0x000fe400078e00ff */
[----:B------:R-:W-:Y:S02]  /*4070*/  IMAD.X R17, RZ, RZ, R12, P1 ;  /* 0x000000ffff117224 */ /* 0x000fe400008e060c */
[----:B------:R-:W-:-:S04]  /*4080*/  IMAD.WIDE.U32 R12, R20, R9, RZ ;  /* 0x00000009140c7225 */ /* 0x000fc800078e00ff */
[----:B------:R-:W-:Y:S01]  /*4090*/  IMAD R22, R17, R9, R13 ;  /* 0x0000000911167224 */ /* 0x000fe200078e020d */
[----:B------:R-:W-:-:S04]  /*40a0*/  IADD3 R26, P0, PT, -R12, R16, RZ ;  /* 0x000000100c1a7210 */ /* 0x000fc80007f1e1ff */
[-C--:B------:R-:W-:Y:S01]  /*40b0*/  IADD3 R12, P1, PT, -R9, R26.reuse, RZ ;  /* 0x0000001a090c7210 */ /* 0x080fe20007f3e1ff */
[----:B------:R-:W-:Y:S01]  /*40c0*/  IMAD.X R22, R15, 0x1, ~R22, P0 ;  /* 0x000000010f167824 */ /* 0x000fe200000e0e16 */
[----:B------:R-:W-:Y:S02]  /*40d0*/  ISETP.GE.U32.AND P0, PT, R26, R9, PT ;  /* 0x000000091a00720c */ /* 0x000fe40003f06070 */
[----:B------:R-:W-:Y:S02]  /*40e0*/  IADD3 R15, P2, PT, R20, 0x1, RZ ;  /* 0x00000001140f7810 */ /* 0x000fe40007f5e0ff */
[C---:B------:R-:W-:Y:S02]  /*40f0*/  ISETP.GE.U32.AND.EX P0, PT, R22.reuse, RZ, PT, P0 ;  /* 0x000000ff1600720c */ /* 0x040fe40003f06100 */
[----:B------:R-:W-:Y:S01]  /*4100*/  IADD3.X R13, PT, PT, R22, -0x1, RZ, P1, !PT ;  /* 0xffffffff160d7810 */ /* 0x000fe20000ffe4ff */
[----:B------:R-:W-:Y:S01]  /*4110*/  IMAD.X R16, RZ, RZ, R17, P2 ;  /* 0x000000ffff107224 */ /* 0x000fe200010e0611 */
[----:B------:R-:W-:-:S02]  /*4120*/  SEL R12, R12, R26, P0 ;  /* 0x0000001a0c0c7207 */ /* 0x000fc40000000000 */
[----:B------:R-:W-:Y:S02]  /*4130*/  SEL R15, R15, R20, P0 ;  /* 0x000000140f0f7207 */ /* 0x000fe40000000000 */
[----:B------:R-:W-:Y:S02]  /*4140*/  SEL R13, R13, R22, P0 ;  /* 0x000000160d0d7207 */ /* 0x000fe40000000000 */
[----:B------:R-:W-:Y:S02]  /*4150*/  SEL R16, R16, R17, P0 ;  /* 0x0000001110107207 */ /* 0x000fe40000000000 */
[----:B------:R-:W-:Y:S02]  /*4160*/  ISETP.GE.U32.AND P0, PT, R12, R9, PT ;  /* 0x000000090c00720c */ /* 0x000fe40003f06070 */
[----:B------:R-:W-:Y:S02]  /*4170*/  IADD3 R12, P2, PT, R15, 0x1, RZ ;  /* 0x000000010f0c7810 */ /* 0x000fe40007f5e0ff */
[----:B------:R-:W-:-:S02]  /*4180*/  ISETP.GE.U32.AND.EX P0, PT, R13, RZ, PT, P0 ;  /* 0x000000ff0d00720c */ /* 0x000fc40003f06100 */
[----:B------:R-:W-:Y:S01]  /*4190*/  ISETP.NE.U32.AND P1, PT, R9, RZ, PT ;  /* 0x000000ff0900720c */ /* 0x000fe20003f25070 */
[----:B------:R-:W-:Y:S01]  /*41a0*/  IMAD.X R13, RZ, RZ, R16, P2 ;  /* 0x000000ffff0d7224 */ /* 0x000fe200010e0610 */
[----:B------:R-:W-:Y:S02]  /*41b0*/  SEL R12, R12, R15, P0 ;  /* 0x0000000f0c0c7207 */ /* 0x000fe40000000000 */
[----:B------:R-:W-:Y:S02]  /*41c0*/  ISETP.NE.AND.EX P1, PT, RZ, RZ, PT, P1 ;  /* 0x000000ffff00720c */ /* 0x000fe40003f25310 */
[----:B------:R-:W-:Y:S02]  /*41d0*/  SEL R13, R13, R16, P0 ;  /* 0x000000100d0d7207 */ /* 0x000fe40000000000 */
[----:B------:R-:W-:Y:S02]  /*41e0*/  SEL R12, R12, 0xffffffff, P1 ;  /* 0xffffffff0c0c7807 */ /* 0x000fe40000800000 */
[----:B------:R-:W-:Y:S01]  /*41f0*/  SEL R13, R13, 0xffffffff, P1 ;  /* 0xffffffff0d0d7807 */ /* 0x000fe20000800000 */
[----:B------:R-:W-:Y:S06]  /*4200*/  RET.REL.NODEC R18 `(_Z18InitializeMatricesPfS_S_my) ;  /* 0xffffffbc127c7950 */ /* 0x000fec0003c3ffff */
.L_x_30:
        /* <DEDUP_REMOVED lines=15> */
.L_x_31:


//--------------------- .nv.global.init           --------------------------
	.section	.nv.global.init,"aw",@progbits
	.align	4
.nv.global.init:
	.type		mrg32k3aM1SubSeq,@object
	.size		mrg32k3aM1SubSeq,(mrg32k3aM2SubSeq - mrg32k3aM1SubSeq)
mrg32k3aM1SubSeq:
        /*0000*/ 	.byte	0x0b, 0xcc, 0xee, 0x04, 0x73, 0x29, 0x8b, 0x6f, 0xf6, 0x53, 0x03, 0xf6, 0x23, 0xf6, 0xea, 0xda
        /* <DEDUP_REMOVED lines=125> */
	.type		mrg32k3aM2SubSeq,@object
	.size		mrg32k3aM2SubSeq,(mrg32k3aM1 - mrg32k3aM2SubSeq)
mrg32k3aM2SubSeq:
        /* <DEDUP_REMOVED lines=126> */
	.type		mrg32k3aM1,@object
	.size		mrg32k3aM1,(mrg32k3aM1Seq - mrg32k3aM1)
mrg32k3aM1:
        /* <DEDUP_REMOVED lines=144> */
	.type		mrg32k3aM1Seq,@object
	.size		mrg32k3aM1Seq,(mrg32k3aM2 - mrg32k3aM1Seq)
mrg32k3aM1Seq:
        /* <DEDUP_REMOVED lines=144> */
	.type		mrg32k3aM2,@object
	.size		mrg32k3aM2,(mrg32k3aM2Seq - mrg32k3aM2)
mrg32k3aM2:
        /* <DEDUP_REMOVED lines=144> */
	.type		mrg32k3aM2Seq,@object
	.size		mrg32k3aM2Seq,(precalc_xorwow_matrix - mrg32k3aM2Seq)
mrg32k3aM2Seq:
        /* <DEDUP_REMOVED lines=144> */
	.type		precalc_xorwow_matrix,@object
	.size		precalc_xorwow_matrix,(precalc_xorwow_offset_matrix - precalc_xorwow_matrix)
precalc_xorwow_matrix:
        /* <DEDUP_REMOVED lines=6400> */
	.type		precalc_xorwow_offset_matrix,@object
	.size		precalc_xorwow_offset_matrix,(.L_1 - precalc_xorwow_offset_matrix)
precalc_xorwow_offset_matrix:
        /* <DEDUP_REMOVED lines=6400> */
.L_1:


//--------------------- .nv.shared.reserved.0     --------------------------
	.section	.nv.shared.reserved.0,"aw",@nobits
	.weak		__nv_reservedSMEM_offset_0_alias
	.size		__nv_reservedSMEM_offset_0_alias, 0, 64
	.other		__nv_reservedSMEM_offset_0_alias,@"STO_CUDA_RESERVED_SHARED STV_DEFAULT"
__nv_reservedSMEM_offset_0_alias:
	.zero		0
	.zero		64


//--------------------- .nv.constant0._Z6MatMulPfPKfS1_m --------------------------
	.section	.nv.constant0._Z6MatMulPfPKfS1_m,"a",@progbits
	.sectionflags	@""
	.align	4
.nv.constant0._Z6MatMulPfPKfS1_m:
	.zero		928


//--------------------- .nv.constant0._Z18InitializeMatricesPfS_S_my --------------------------
	.section	.nv.constant0._Z18InitializeMatricesPfS_S_my,"a",@progbits
	.sectionflags	@""
	.align	4
.nv.constant0._Z18InitializeMatricesPfS_S_my:
	.zero		936


//--------------------- SYMBOLS --------------------------

	.type		.nv.reservedSmem.offset0,@object
	.size		.nv.reservedSmem.offset0,0x4
